//
// Generated by NVIDIA NVVM Compiler
//
// Compiler Build ID: CL-36424714
// Cuda compilation tools, release 13.0, V13.0.88
// Based on NVVM 20.0.0
//

.version 9.0
.target sm_100
.address_size 64

	// .globl	_Z4initPfj
.global .align 4 .b8 precalc_xorwow_matrix[102400];
.global .align 4 .b8 precalc_xorwow_offset_matrix[102400];
.global .align 4 .b8 mrg32k3aM1[2304];
.global .align 4 .b8 mrg32k3aM2[2304];
.global .align 4 .b8 mrg32k3aM1SubSeq[2016];
.global .align 4 .b8 mrg32k3aM2SubSeq[2016];
.global .align 4 .b8 mrg32k3aM1Seq[2304];
.global .align 4 .b8 mrg32k3aM2Seq[2304];
.const .align 8 .b8 __cr_lgamma_table[72];
// _ZZ21matMulFusedTiledQuantPfS_P6__halfffE6tile_a has been demoted
// _ZZ21matMulFusedTiledQuantPfS_P6__halfffE6tile_b has been demoted

.visible .entry _Z4initPfj(
	.param .u64 .ptr .align 1 _Z4initPfj_param_0,
	.param .u32 _Z4initPfj_param_1
)
{
	.local .align 8 .b8 	__local_depot0[48];
	.reg .b64 	%SP;
	.reg .b64 	%SPL;
	.reg .pred 	%p<66>;
	.reg .b32 	%r<1200>;
	.reg .b32 	%f<4>;
	.reg .b64 	%rd<27>;

	mov.u64 	%SPL, __local_depot0;
	ld.param.u64 	%rd10, [_Z4initPfj_param_0];
	ld.param.u32 	%r542, [_Z4initPfj_param_1];
	mov.u32 	%r543, %ctaid.y;
	mov.u32 	%r544, %ntid.y;
	mov.u32 	%r545, %tid.y;
	mad.lo.s32 	%r1, %r543, %r544, %r545;
	mov.u32 	%r546, %ctaid.x;
	mov.u32 	%r547, %ntid.x;
	mov.u32 	%r548, %tid.x;
	mad.lo.s32 	%r2, %r546, %r547, %r548;
	setp.gt.u32 	%p1, %r1, 1023;
	setp.gt.s32 	%p2, %r2, 1023;
	or.pred  	%p3, %p1, %p2;
	@%p3 bra 	$L__BB0_117;
	add.u64 	%rd1, %SPL, 0;
	shl.b32 	%r549, %r1, 10;
	add.s32 	%r550, %r549, %r2;
	cvt.s64.s32 	%rd2, %r550;
	xor.b32  	%r551, %r542, -1429050551;
	mul.lo.s32 	%r3, %r551, 1099087573;
	add.s32 	%r552, %r3, -638133224;
	add.s32 	%r936, %r3, 123456789;
	st.local.v2.u32 	[%rd1], {%r552, %r936};
	xor.b32  	%r553, %r3, 362436069;
	mov.b32 	%r554, -123459836;
	st.local.v2.u32 	[%rd1+8], {%r553, %r554};
	add.s32 	%r932, %r3, 5783321;
	mov.b32 	%r555, -589760388;
	st.local.v2.u32 	[%rd1+16], {%r555, %r932};
	setp.eq.s32 	%p4, %r550, 0;
	@%p4 bra 	$L__BB0_116;
	mov.b32 	%r919, 0;
	mov.u64 	%rd13, precalc_xorwow_matrix;
	mov.u64 	%rd26, %rd2;
$L__BB0_3:
	mov.u64 	%rd3, %rd26;
	and.b64  	%rd4, %rd3, 3;
	setp.eq.s64 	%p5, %rd4, 0;
	@%p5 bra 	$L__BB0_115;
	mul.wide.u32 	%rd12, %r919, 3200;
	add.s64 	%rd5, %rd13, %rd12;
	mov.b32 	%r932, 0;
	mov.u32 	%r933, %r932;
	mov.u32 	%r934, %r932;
	mov.u32 	%r935, %r932;
	mov.u32 	%r936, %r932;
	mov.u32 	%r925, %r932;
$L__BB0_5:
	mul.wide.u32 	%rd14, %r925, 4;
	add.s64 	%rd15, %rd1, %rd14;
	ld.local.u32 	%r15, [%rd15+4];
	shl.b32 	%r16, %r925, 5;
	mov.b32 	%r931, 0;
$L__BB0_6:
	.pragma "nounroll";
	shr.u32 	%r559, %r15, %r931;
	and.b32  	%r560, %r559, 1;
	setp.eq.b32 	%p6, %r560, 1;
	not.pred 	%p7, %p6;
	add.s32 	%r561, %r16, %r931;
	mul.lo.s32 	%r562, %r561, 5;
	mul.wide.u32 	%rd16, %r562, 4;
	add.s64 	%rd6, %rd5, %rd16;
	@%p7 bra 	$L__BB0_8;
	ld.global.u32 	%r563, [%rd6];
	xor.b32  	%r936, %r936, %r563;
	ld.global.u32 	%r564, [%rd6+4];
	xor.b32  	%r935, %r935, %r564;
	ld.global.u32 	%r565, [%rd6+8];
	xor.b32  	%r934, %r934, %r565;
	ld.global.u32 	%r566, [%rd6+12];
	xor.b32  	%r933, %r933, %r566;
	ld.global.u32 	%r567, [%rd6+16];
	xor.b32  	%r932, %r932, %r567;
$L__BB0_8:
	and.b32  	%r569, %r559, 2;
	setp.eq.s32 	%p8, %r569, 0;
	@%p8 bra 	$L__BB0_10;
	ld.global.u32 	%r570, [%rd6+20];
	xor.b32  	%r936, %r936, %r570;
	ld.global.u32 	%r571, [%rd6+24];
	xor.b32  	%r935, %r935, %r571;
	ld.global.u32 	%r572, [%rd6+28];
	xor.b32  	%r934, %r934, %r572;
	ld.global.u32 	%r573, [%rd6+32];
	xor.b32  	%r933, %r933, %r573;
	ld.global.u32 	%r574, [%rd6+36];
	xor.b32  	%r932, %r932, %r574;
$L__BB0_10:
	and.b32  	%r576, %r559, 4;
	setp.eq.s32 	%p9, %r576, 0;
	@%p9 bra 	$L__BB0_12;
	ld.global.u32 	%r577, [%rd6+40];
	xor.b32  	%r936, %r936, %r577;
	ld.global.u32 	%r578, [%rd6+44];
	xor.b32  	%r935, %r935, %r578;
	ld.global.u32 	%r579, [%rd6+48];
	xor.b32  	%r934, %r934, %r579;
	ld.global.u32 	%r580, [%rd6+52];
	xor.b32  	%r933, %r933, %r580;
	ld.global.u32 	%r581, [%rd6+56];
	xor.b32  	%r932, %r932, %r581;
$L__BB0_12:
	and.b32  	%r583, %r559, 8;
	setp.eq.s32 	%p10, %r583, 0;
	@%p10 bra 	$L__BB0_14;
	ld.global.u32 	%r584, [%rd6+60];
	xor.b32  	%r936, %r936, %r584;
	ld.global.u32 	%r585, [%rd6+64];
	xor.b32  	%r935, %r935, %r585;
	ld.global.u32 	%r586, [%rd6+68];
	xor.b32  	%r934, %r934, %r586;
	ld.global.u32 	%r587, [%rd6+72];
	xor.b32  	%r933, %r933, %r587;
	ld.global.u32 	%r588, [%rd6+76];
	xor.b32  	%r932, %r932, %r588;
$L__BB0_14:
	and.b32  	%r590, %r559, 16;
	setp.eq.s32 	%p11, %r590, 0;
	@%p11 bra 	$L__BB0_16;
	ld.global.u32 	%r591, [%rd6+80];
	xor.b32  	%r936, %r936, %r591;
	ld.global.u32 	%r592, [%rd6+84];
	xor.b32  	%r935, %r935, %r592;
	ld.global.u32 	%r593, [%rd6+88];
	xor.b32  	%r934, %r934, %r593;
	ld.global.u32 	%r594, [%rd6+92];
	xor.b32  	%r933, %r933, %r594;
	ld.global.u32 	%r595, [%rd6+96];
	xor.b32  	%r932, %r932, %r595;
$L__BB0_16:
	and.b32  	%r597, %r559, 32;
	setp.eq.s32 	%p12, %r597, 0;
	@%p12 bra 	$L__BB0_18;
	ld.global.u32 	%r598, [%rd6+100];
	xor.b32  	%r936, %r936, %r598;
	ld.global.u32 	%r599, [%rd6+104];
	xor.b32  	%r935, %r935, %r599;
	ld.global.u32 	%r600, [%rd6+108];
	xor.b32  	%r934, %r934, %r600;
	ld.global.u32 	%r601, [%rd6+112];
	xor.b32  	%r933, %r933, %r601;
	ld.global.u32 	%r602, [%rd6+116];
	xor.b32  	%r932, %r932, %r602;
$L__BB0_18:
	and.b32  	%r604, %r559, 64;
	setp.eq.s32 	%p13, %r604, 0;
	@%p13 bra 	$L__BB0_20;
	ld.global.u32 	%r605, [%rd6+120];
	xor.b32  	%r936, %r936, %r605;
	ld.global.u32 	%r606, [%rd6+124];
	xor.b32  	%r935, %r935, %r606;
	ld.global.u32 	%r607, [%rd6+128];
	xor.b32  	%r934, %r934, %r607;
	ld.global.u32 	%r608, [%rd6+132];
	xor.b32  	%r933, %r933, %r608;
	ld.global.u32 	%r609, [%rd6+136];
	xor.b32  	%r932, %r932, %r609;
$L__BB0_20:
	and.b32  	%r611, %r559, 128;
	setp.eq.s32 	%p14, %r611, 0;
	@%p14 bra 	$L__BB0_22;
	ld.global.u32 	%r612, [%rd6+140];
	xor.b32  	%r936, %r936, %r612;
	ld.global.u32 	%r613, [%rd6+144];
	xor.b32  	%r935, %r935, %r613;
	ld.global.u32 	%r614, [%rd6+148];
	xor.b32  	%r934, %r934, %r614;
	ld.global.u32 	%r615, [%rd6+152];
	xor.b32  	%r933, %r933, %r615;
	ld.global.u32 	%r616, [%rd6+156];
	xor.b32  	%r932, %r932, %r616;
$L__BB0_22:
	and.b32  	%r618, %r559, 256;
	setp.eq.s32 	%p15, %r618, 0;
	@%p15 bra 	$L__BB0_24;
	ld.global.u32 	%r619, [%rd6+160];
	xor.b32  	%r936, %r936, %r619;
	ld.global.u32 	%r620, [%rd6+164];
	xor.b32  	%r935, %r935, %r620;
	ld.global.u32 	%r621, [%rd6+168];
	xor.b32  	%r934, %r934, %r621;
	ld.global.u32 	%r622, [%rd6+172];
	xor.b32  	%r933, %r933, %r622;
	ld.global.u32 	%r623, [%rd6+176];
	xor.b32  	%r932, %r932, %r623;
$L__BB0_24:
	and.b32  	%r625, %r559, 512;
	setp.eq.s32 	%p16, %r625, 0;
	@%p16 bra 	$L__BB0_26;
	ld.global.u32 	%r626, [%rd6+180];
	xor.b32  	%r936, %r936, %r626;
	ld.global.u32 	%r627, [%rd6+184];
	xor.b32  	%r935, %r935, %r627;
	ld.global.u32 	%r628, [%rd6+188];
	xor.b32  	%r934, %r934, %r628;
	ld.global.u32 	%r629, [%rd6+192];
	xor.b32  	%r933, %r933, %r629;
	ld.global.u32 	%r630, [%rd6+196];
	xor.b32  	%r932, %r932, %r630;
$L__BB0_26:
	and.b32  	%r632, %r559, 1024;
	setp.eq.s32 	%p17, %r632, 0;
	@%p17 bra 	$L__BB0_28;
	ld.global.u32 	%r633, [%rd6+200];
	xor.b32  	%r936, %r936, %r633;
	ld.global.u32 	%r634, [%rd6+204];
	xor.b32  	%r935, %r935, %r634;
	ld.global.u32 	%r635, [%rd6+208];
	xor.b32  	%r934, %r934, %r635;
	ld.global.u32 	%r636, [%rd6+212];
	xor.b32  	%r933, %r933, %r636;
	ld.global.u32 	%r637, [%rd6+216];
	xor.b32  	%r932, %r932, %r637;
$L__BB0_28:
	and.b32  	%r639, %r559, 2048;
	setp.eq.s32 	%p18, %r639, 0;
	@%p18 bra 	$L__BB0_30;
	ld.global.u32 	%r640, [%rd6+220];
	xor.b32  	%r936, %r936, %r640;
	ld.global.u32 	%r641, [%rd6+224];
	xor.b32  	%r935, %r935, %r641;
	ld.global.u32 	%r642, [%rd6+228];
	xor.b32  	%r934, %r934, %r642;
	ld.global.u32 	%r643, [%rd6+232];
	xor.b32  	%r933, %r933, %r643;
	ld.global.u32 	%r644, [%rd6+236];
	xor.b32  	%r932, %r932, %r644;
$L__BB0_30:
	and.b32  	%r646, %r559, 4096;
	setp.eq.s32 	%p19, %r646, 0;
	@%p19 bra 	$L__BB0_32;
	ld.global.u32 	%r647, [%rd6+240];
	xor.b32  	%r936, %r936, %r647;
	ld.global.u32 	%r648, [%rd6+244];
	xor.b32  	%r935, %r935, %r648;
	ld.global.u32 	%r649, [%rd6+248];
	xor.b32  	%r934, %r934, %r649;
	ld.global.u32 	%r650, [%rd6+252];
	xor.b32  	%r933, %r933, %r650;
	ld.global.u32 	%r651, [%rd6+256];
	xor.b32  	%r932, %r932, %r651;
$L__BB0_32:
	and.b32  	%r653, %r559, 8192;
	setp.eq.s32 	%p20, %r653, 0;
	@%p20 bra 	$L__BB0_34;
	ld.global.u32 	%r654, [%rd6+260];
	xor.b32  	%r936, %r936, %r654;
	ld.global.u32 	%r655, [%rd6+264];
	xor.b32  	%r935, %r935, %r655;
	ld.global.u32 	%r656, [%rd6+268];
	xor.b32  	%r934, %r934, %r656;
	ld.global.u32 	%r657, [%rd6+272];
	xor.b32  	%r933, %r933, %r657;
	ld.global.u32 	%r658, [%rd6+276];
	xor.b32  	%r932, %r932, %r658;
$L__BB0_34:
	and.b32  	%r660, %r559, 16384;
	setp.eq.s32 	%p21, %r660, 0;
	@%p21 bra 	$L__BB0_36;
	ld.global.u32 	%r661, [%rd6+280];
	xor.b32  	%r936, %r936, %r661;
	ld.global.u32 	%r662, [%rd6+284];
	xor.b32  	%r935, %r935, %r662;
	ld.global.u32 	%r663, [%rd6+288];
	xor.b32  	%r934, %r934, %r663;
	ld.global.u32 	%r664, [%rd6+292];
	xor.b32  	%r933, %r933, %r664;
	ld.global.u32 	%r665, [%rd6+296];
	xor.b32  	%r932, %r932, %r665;
$L__BB0_36:
	and.b32  	%r667, %r559, 32768;
	setp.eq.s32 	%p22, %r667, 0;
	@%p22 bra 	$L__BB0_38;
	ld.global.u32 	%r668, [%rd6+300];
	xor.b32  	%r936, %r936, %r668;
	ld.global.u32 	%r669, [%rd6+304];
	xor.b32  	%r935, %r935, %r669;
	ld.global.u32 	%r670, [%rd6+308];
	xor.b32  	%r934, %r934, %r670;
	ld.global.u32 	%r671, [%rd6+312];
	xor.b32  	%r933, %r933, %r671;
	ld.global.u32 	%r672, [%rd6+316];
	xor.b32  	%r932, %r932, %r672;
$L__BB0_38:
	add.s32 	%r931, %r931, 16;
	setp.ne.s32 	%p23, %r931, 32;
	@%p23 bra 	$L__BB0_6;
	mad.lo.s32 	%r673, %r925, -31, %r16;
	add.s32 	%r925, %r673, 1;
	setp.ne.s32 	%p24, %r925, 5;
	@%p24 bra 	$L__BB0_5;
	st.local.u32 	[%rd1+4], %r936;
	st.local.v2.u32 	[%rd1+8], {%r935, %r934};
	st.local.v2.u32 	[%rd1+16], {%r933, %r932};
	setp.eq.s64 	%p25, %rd4, 1;
	@%p25 bra 	$L__BB0_115;
	mov.b32 	%r932, 0;
	mov.u32 	%r1025, %r932;
	mov.u32 	%r1026, %r932;
	mov.u32 	%r1027, %r932;
	mov.u32 	%r936, %r932;
	mov.u32 	%r1017, %r932;
$L__BB0_42:
	mul.wide.u32 	%rd17, %r1017, 4;
	add.s64 	%rd18, %rd1, %rd17;
	ld.local.u32 	%r191, [%rd18+4];
	shl.b32 	%r192, %r1017, 5;
	mov.b32 	%r1023, 0;
$L__BB0_43:
	.pragma "nounroll";
	shr.u32 	%r676, %r191, %r1023;
	and.b32  	%r677, %r676, 1;
	setp.eq.b32 	%p26, %r677, 1;
	not.pred 	%p27, %p26;
	add.s32 	%r678, %r192, %r1023;
	mul.lo.s32 	%r679, %r678, 5;
	mul.wide.u32 	%rd19, %r679, 4;
	add.s64 	%rd7, %rd5, %rd19;
	@%p27 bra 	$L__BB0_45;
	ld.global.u32 	%r680, [%rd7];
	xor.b32  	%r936, %r936, %r680;
	ld.global.u32 	%r681, [%rd7+4];
	xor.b32  	%r1027, %r1027, %r681;
	ld.global.u32 	%r682, [%rd7+8];
	xor.b32  	%r1026, %r1026, %r682;
	ld.global.u32 	%r683, [%rd7+12];
	xor.b32  	%r1025, %r1025, %r683;
	ld.global.u32 	%r684, [%rd7+16];
	xor.b32  	%r932, %r932, %r684;
$L__BB0_45:
	and.b32  	%r686, %r676, 2;
	setp.eq.s32 	%p28, %r686, 0;
	@%p28 bra 	$L__BB0_47;
	ld.global.u32 	%r687, [%rd7+20];
	xor.b32  	%r936, %r936, %r687;
	ld.global.u32 	%r688, [%rd7+24];
	xor.b32  	%r1027, %r1027, %r688;
	ld.global.u32 	%r689, [%rd7+28];
	xor.b32  	%r1026, %r1026, %r689;
	ld.global.u32 	%r690, [%rd7+32];
	xor.b32  	%r1025, %r1025, %r690;
	ld.global.u32 	%r691, [%rd7+36];
	xor.b32  	%r932, %r932, %r691;
$L__BB0_47:
	and.b32  	%r693, %r676, 4;
	setp.eq.s32 	%p29, %r693, 0;
	@%p29 bra 	$L__BB0_49;
	ld.global.u32 	%r694, [%rd7+40];
	xor.b32  	%r936, %r936, %r694;
	ld.global.u32 	%r695, [%rd7+44];
	xor.b32  	%r1027, %r1027, %r695;
	ld.global.u32 	%r696, [%rd7+48];
	xor.b32  	%r1026, %r1026, %r696;
	ld.global.u32 	%r697, [%rd7+52];
	xor.b32  	%r1025, %r1025, %r697;
	ld.global.u32 	%r698, [%rd7+56];
	xor.b32  	%r932, %r932, %r698;
$L__BB0_49:
	and.b32  	%r700, %r676, 8;
	setp.eq.s32 	%p30, %r700, 0;
	@%p30 bra 	$L__BB0_51;
	ld.global.u32 	%r701, [%rd7+60];
	xor.b32  	%r936, %r936, %r701;
	ld.global.u32 	%r702, [%rd7+64];
	xor.b32  	%r1027, %r1027, %r702;
	ld.global.u32 	%r703, [%rd7+68];
	xor.b32  	%r1026, %r1026, %r703;
	ld.global.u32 	%r704, [%rd7+72];
	xor.b32  	%r1025, %r1025, %r704;
	ld.global.u32 	%r705, [%rd7+76];
	xor.b32  	%r932, %r932, %r705;
$L__BB0_51:
	and.b32  	%r707, %r676, 16;
	setp.eq.s32 	%p31, %r707, 0;
	@%p31 bra 	$L__BB0_53;
	ld.global.u32 	%r708, [%rd7+80];
	xor.b32  	%r936, %r936, %r708;
	ld.global.u32 	%r709, [%rd7+84];
	xor.b32  	%r1027, %r1027, %r709;
	ld.global.u32 	%r710, [%rd7+88];
	xor.b32  	%r1026, %r1026, %r710;
	ld.global.u32 	%r711, [%rd7+92];
	xor.b32  	%r1025, %r1025, %r711;
	ld.global.u32 	%r712, [%rd7+96];
	xor.b32  	%r932, %r932, %r712;
$L__BB0_53:
	and.b32  	%r714, %r676, 32;
	setp.eq.s32 	%p32, %r714, 0;
	@%p32 bra 	$L__BB0_55;
	ld.global.u32 	%r715, [%rd7+100];
	xor.b32  	%r936, %r936, %r715;
	ld.global.u32 	%r716, [%rd7+104];
	xor.b32  	%r1027, %r1027, %r716;
	ld.global.u32 	%r717, [%rd7+108];
	xor.b32  	%r1026, %r1026, %r717;
	ld.global.u32 	%r718, [%rd7+112];
	xor.b32  	%r1025, %r1025, %r718;
	ld.global.u32 	%r719, [%rd7+116];
	xor.b32  	%r932, %r932, %r719;
$L__BB0_55:
	and.b32  	%r721, %r676, 64;
	setp.eq.s32 	%p33, %r721, 0;
	@%p33 bra 	$L__BB0_57;
	ld.global.u32 	%r722, [%rd7+120];
	xor.b32  	%r936, %r936, %r722;
	ld.global.u32 	%r723, [%rd7+124];
	xor.b32  	%r1027, %r1027, %r723;
	ld.global.u32 	%r724, [%rd7+128];
	xor.b32  	%r1026, %r1026, %r724;
	ld.global.u32 	%r725, [%rd7+132];
	xor.b32  	%r1025, %r1025, %r725;
	ld.global.u32 	%r726, [%rd7+136];
	xor.b32  	%r932, %r932, %r726;
$L__BB0_57:
	and.b32  	%r728, %r676, 128;
	setp.eq.s32 	%p34, %r728, 0;
	@%p34 bra 	$L__BB0_59;
	ld.global.u32 	%r729, [%rd7+140];
	xor.b32  	%r936, %r936, %r729;
	ld.global.u32 	%r730, [%rd7+144];
	xor.b32  	%r1027, %r1027, %r730;
	ld.global.u32 	%r731, [%rd7+148];
	xor.b32  	%r1026, %r1026, %r731;
	ld.global.u32 	%r732, [%rd7+152];
	xor.b32  	%r1025, %r1025, %r732;
	ld.global.u32 	%r733, [%rd7+156];
	xor.b32  	%r932, %r932, %r733;
$L__BB0_59:
	and.b32  	%r735, %r676, 256;
	setp.eq.s32 	%p35, %r735, 0;
	@%p35 bra 	$L__BB0_61;
	ld.global.u32 	%r736, [%rd7+160];
	xor.b32  	%r936, %r936, %r736;
	ld.global.u32 	%r737, [%rd7+164];
	xor.b32  	%r1027, %r1027, %r737;
	ld.global.u32 	%r738, [%rd7+168];
	xor.b32  	%r1026, %r1026, %r738;
	ld.global.u32 	%r739, [%rd7+172];
	xor.b32  	%r1025, %r1025, %r739;
	ld.global.u32 	%r740, [%rd7+176];
	xor.b32  	%r932, %r932, %r740;
$L__BB0_61:
	and.b32  	%r742, %r676, 512;
	setp.eq.s32 	%p36, %r742, 0;
	@%p36 bra 	$L__BB0_63;
	ld.global.u32 	%r743, [%rd7+180];
	xor.b32  	%r936, %r936, %r743;
	ld.global.u32 	%r744, [%rd7+184];
	xor.b32  	%r1027, %r1027, %r744;
	ld.global.u32 	%r745, [%rd7+188];
	xor.b32  	%r1026, %r1026, %r745;
	ld.global.u32 	%r746, [%rd7+192];
	xor.b32  	%r1025, %r1025, %r746;
	ld.global.u32 	%r747, [%rd7+196];
	xor.b32  	%r932, %r932, %r747;
$L__BB0_63:
	and.b32  	%r749, %r676, 1024;
	setp.eq.s32 	%p37, %r749, 0;
	@%p37 bra 	$L__BB0_65;
	ld.global.u32 	%r750, [%rd7+200];
	xor.b32  	%r936, %r936, %r750;
	ld.global.u32 	%r751, [%rd7+204];
	xor.b32  	%r1027, %r1027, %r751;
	ld.global.u32 	%r752, [%rd7+208];
	xor.b32  	%r1026, %r1026, %r752;
	ld.global.u32 	%r753, [%rd7+212];
	xor.b32  	%r1025, %r1025, %r753;
	ld.global.u32 	%r754, [%rd7+216];
	xor.b32  	%r932, %r932, %r754;
$L__BB0_65:
	and.b32  	%r756, %r676, 2048;
	setp.eq.s32 	%p38, %r756, 0;
	@%p38 bra 	$L__BB0_67;
	ld.global.u32 	%r757, [%rd7+220];
	xor.b32  	%r936, %r936, %r757;
	ld.global.u32 	%r758, [%rd7+224];
	xor.b32  	%r1027, %r1027, %r758;
	ld.global.u32 	%r759, [%rd7+228];
	xor.b32  	%r1026, %r1026, %r759;
	ld.global.u32 	%r760, [%rd7+232];
	xor.b32  	%r1025, %r1025, %r760;
	ld.global.u32 	%r761, [%rd7+236];
	xor.b32  	%r932, %r932, %r761;
$L__BB0_67:
	and.b32  	%r763, %r676, 4096;
	setp.eq.s32 	%p39, %r763, 0;
	@%p39 bra 	$L__BB0_69;
	ld.global.u32 	%r764, [%rd7+240];
	xor.b32  	%r936, %r936, %r764;
	ld.global.u32 	%r765, [%rd7+244];
	xor.b32  	%r1027, %r1027, %r765;
	ld.global.u32 	%r766, [%rd7+248];
	xor.b32  	%r1026, %r1026, %r766;
	ld.global.u32 	%r767, [%rd7+252];
	xor.b32  	%r1025, %r1025, %r767;
	ld.global.u32 	%r768, [%rd7+256];
	xor.b32  	%r932, %r932, %r768;
$L__BB0_69:
	and.b32  	%r770, %r676, 8192;
	setp.eq.s32 	%p40, %r770, 0;
	@%p40 bra 	$L__BB0_71;
	ld.global.u32 	%r771, [%rd7+260];
	xor.b32  	%r936, %r936, %r771;
	ld.global.u32 	%r772, [%rd7+264];
	xor.b32  	%r1027, %r1027, %r772;
	ld.global.u32 	%r773, [%rd7+268];
	xor.b32  	%r1026, %r1026, %r773;
	ld.global.u32 	%r774, [%rd7+272];
	xor.b32  	%r1025, %r1025, %r774;
	ld.global.u32 	%r775, [%rd7+276];
	xor.b32  	%r932, %r932, %r775;
$L__BB0_71:
	and.b32  	%r777, %r676, 16384;
	setp.eq.s32 	%p41, %r777, 0;
	@%p41 bra 	$L__BB0_73;
	ld.global.u32 	%r778, [%rd7+280];
	xor.b32  	%r936, %r936, %r778;
	ld.global.u32 	%r779, [%rd7+284];
	xor.b32  	%r1027, %r1027, %r779;
	ld.global.u32 	%r780, [%rd7+288];
	xor.b32  	%r1026, %r1026, %r780;
	ld.global.u32 	%r781, [%rd7+292];
	xor.b32  	%r1025, %r1025, %r781;
	ld.global.u32 	%r782, [%rd7+296];
	xor.b32  	%r932, %r932, %r782;
$L__BB0_73:
	and.b32  	%r784, %r676, 32768;
	setp.eq.s32 	%p42, %r784, 0;
	@%p42 bra 	$L__BB0_75;
	ld.global.u32 	%r785, [%rd7+300];
	xor.b32  	%r936, %r936, %r785;
	ld.global.u32 	%r786, [%rd7+304];
	xor.b32  	%r1027, %r1027, %r786;
	ld.global.u32 	%r787, [%rd7+308];
	xor.b32  	%r1026, %r1026, %r787;
	ld.global.u32 	%r788, [%rd7+312];
	xor.b32  	%r1025, %r1025, %r788;
	ld.global.u32 	%r789, [%rd7+316];
	xor.b32  	%r932, %r932, %r789;
$L__BB0_75:
	add.s32 	%r1023, %r1023, 16;
	setp.ne.s32 	%p43, %r1023, 32;
	@%p43 bra 	$L__BB0_43;
	mad.lo.s32 	%r790, %r1017, -31, %r192;
	add.s32 	%r1017, %r790, 1;
	setp.ne.s32 	%p44, %r1017, 5;
	@%p44 bra 	$L__BB0_42;
	st.local.u32 	[%rd1+4], %r936;
	st.local.v2.u32 	[%rd1+8], {%r1027, %r1026};
	st.local.v2.u32 	[%rd1+16], {%r1025, %r932};
	setp.ne.s64 	%p45, %rd4, 3;
	@%p45 bra 	$L__BB0_115;
	mov.b32 	%r932, 0;
	mov.u32 	%r1117, %r932;
	mov.u32 	%r1118, %r932;
	mov.u32 	%r1119, %r932;
	mov.u32 	%r936, %r932;
	mov.u32 	%r1109, %r932;
$L__BB0_79:
	mul.wide.u32 	%rd20, %r1109, 4;
	add.s64 	%rd21, %rd1, %rd20;
	ld.local.u32 	%r367, [%rd21+4];
	shl.b32 	%r368, %r1109, 5;
	mov.b32 	%r1115, 0;
$L__BB0_80:
	.pragma "nounroll";
	shr.u32 	%r793, %r367, %r1115;
	and.b32  	%r794, %r793, 1;
	setp.eq.b32 	%p46, %r794, 1;
	not.pred 	%p47, %p46;
	add.s32 	%r795, %r368, %r1115;
	mul.lo.s32 	%r796, %r795, 5;
	mul.wide.u32 	%rd22, %r796, 4;
	add.s64 	%rd8, %rd5, %rd22;
	@%p47 bra 	$L__BB0_82;
	ld.global.u32 	%r797, [%rd8];
	xor.b32  	%r936, %r936, %r797;
	ld.global.u32 	%r798, [%rd8+4];
	xor.b32  	%r1119, %r1119, %r798;
	ld.global.u32 	%r799, [%rd8+8];
	xor.b32  	%r1118, %r1118, %r799;
	ld.global.u32 	%r800, [%rd8+12];
	xor.b32  	%r1117, %r1117, %r800;
	ld.global.u32 	%r801, [%rd8+16];
	xor.b32  	%r932, %r932, %r801;
$L__BB0_82:
	and.b32  	%r803, %r793, 2;
	setp.eq.s32 	%p48, %r803, 0;
	@%p48 bra 	$L__BB0_84;
	ld.global.u32 	%r804, [%rd8+20];
	xor.b32  	%r936, %r936, %r804;
	ld.global.u32 	%r805, [%rd8+24];
	xor.b32  	%r1119, %r1119, %r805;
	ld.global.u32 	%r806, [%rd8+28];
	xor.b32  	%r1118, %r1118, %r806;
	ld.global.u32 	%r807, [%rd8+32];
	xor.b32  	%r1117, %r1117, %r807;
	ld.global.u32 	%r808, [%rd8+36];
	xor.b32  	%r932, %r932, %r808;
$L__BB0_84:
	and.b32  	%r810, %r793, 4;
	setp.eq.s32 	%p49, %r810, 0;
	@%p49 bra 	$L__BB0_86;
	ld.global.u32 	%r811, [%rd8+40];
	xor.b32  	%r936, %r936, %r811;
	ld.global.u32 	%r812, [%rd8+44];
	xor.b32  	%r1119, %r1119, %r812;
	ld.global.u32 	%r813, [%rd8+48];
	xor.b32  	%r1118, %r1118, %r813;
	ld.global.u32 	%r814, [%rd8+52];
	xor.b32  	%r1117, %r1117, %r814;
	ld.global.u32 	%r815, [%rd8+56];
	xor.b32  	%r932, %r932, %r815;
$L__BB0_86:
	and.b32  	%r817, %r793, 8;
	setp.eq.s32 	%p50, %r817, 0;
	@%p50 bra 	$L__BB0_88;
	ld.global.u32 	%r818, [%rd8+60];
	xor.b32  	%r936, %r936, %r818;
	ld.global.u32 	%r819, [%rd8+64];
	xor.b32  	%r1119, %r1119, %r819;
	ld.global.u32 	%r820, [%rd8+68];
	xor.b32  	%r1118, %r1118, %r820;
	ld.global.u32 	%r821, [%rd8+72];
	xor.b32  	%r1117, %r1117, %r821;
	ld.global.u32 	%r822, [%rd8+76];
	xor.b32  	%r932, %r932, %r822;
$L__BB0_88:
	and.b32  	%r824, %r793, 16;
	setp.eq.s32 	%p51, %r824, 0;
	@%p51 bra 	$L__BB0_90;
	ld.global.u32 	%r825, [%rd8+80];
	xor.b32  	%r936, %r936, %r825;
	ld.global.u32 	%r826, [%rd8+84];
	xor.b32  	%r1119, %r1119, %r826;
	ld.global.u32 	%r827, [%rd8+88];
	xor.b32  	%r1118, %r1118, %r827;
	ld.global.u32 	%r828, [%rd8+92];
	xor.b32  	%r1117, %r1117, %r828;
	ld.global.u32 	%r829, [%rd8+96];
	xor.b32  	%r932, %r932, %r829;
$L__BB0_90:
	and.b32  	%r831, %r793, 32;
	setp.eq.s32 	%p52, %r831, 0;
	@%p52 bra 	$L__BB0_92;
	ld.global.u32 	%r832, [%rd8+100];
	xor.b32  	%r936, %r936, %r832;
	ld.global.u32 	%r833, [%rd8+104];
	xor.b32  	%r1119, %r1119, %r833;
	ld.global.u32 	%r834, [%rd8+108];
	xor.b32  	%r1118, %r1118, %r834;
	ld.global.u32 	%r835, [%rd8+112];
	xor.b32  	%r1117, %r1117, %r835;
	ld.global.u32 	%r836, [%rd8+116];
	xor.b32  	%r932, %r932, %r836;
$L__BB0_92:
	and.b32  	%r838, %r793, 64;
	setp.eq.s32 	%p53, %r838, 0;
	@%p53 bra 	$L__BB0_94;
	ld.global.u32 	%r839, [%rd8+120];
	xor.b32  	%r936, %r936, %r839;
	ld.global.u32 	%r840, [%rd8+124];
	xor.b32  	%r1119, %r1119, %r840;
	ld.global.u32 	%r841, [%rd8+128];
	xor.b32  	%r1118, %r1118, %r841;
	ld.global.u32 	%r842, [%rd8+132];
	xor.b32  	%r1117, %r1117, %r842;
	ld.global.u32 	%r843, [%rd8+136];
	xor.b32  	%r932, %r932, %r843;
$L__BB0_94:
	and.b32  	%r845, %r793, 128;
	setp.eq.s32 	%p54, %r845, 0;
	@%p54 bra 	$L__BB0_96;
	ld.global.u32 	%r846, [%rd8+140];
	xor.b32  	%r936, %r936, %r846;
	ld.global.u32 	%r847, [%rd8+144];
	xor.b32  	%r1119, %r1119, %r847;
	ld.global.u32 	%r848, [%rd8+148];
	xor.b32  	%r1118, %r1118, %r848;
	ld.global.u32 	%r849, [%rd8+152];
	xor.b32  	%r1117, %r1117, %r849;
	ld.global.u32 	%r850, [%rd8+156];
	xor.b32  	%r932, %r932, %r850;
$L__BB0_96:
	and.b32  	%r852, %r793, 256;
	setp.eq.s32 	%p55, %r852, 0;
	@%p55 bra 	$L__BB0_98;
	ld.global.u32 	%r853, [%rd8+160];
	xor.b32  	%r936, %r936, %r853;
	ld.global.u32 	%r854, [%rd8+164];
	xor.b32  	%r1119, %r1119, %r854;
	ld.global.u32 	%r855, [%rd8+168];
	xor.b32  	%r1118, %r1118, %r855;
	ld.global.u32 	%r856, [%rd8+172];
	xor.b32  	%r1117, %r1117, %r856;
	ld.global.u32 	%r857, [%rd8+176];
	xor.b32  	%r932, %r932, %r857;
$L__BB0_98:
	and.b32  	%r859, %r793, 512;
	setp.eq.s32 	%p56, %r859, 0;
	@%p56 bra 	$L__BB0_100;
	ld.global.u32 	%r860, [%rd8+180];
	xor.b32  	%r936, %r936, %r860;
	ld.global.u32 	%r861, [%rd8+184];
	xor.b32  	%r1119, %r1119, %r861;
	ld.global.u32 	%r862, [%rd8+188];
	xor.b32  	%r1118, %r1118, %r862;
	ld.global.u32 	%r863, [%rd8+192];
	xor.b32  	%r1117, %r1117, %r863;
	ld.global.u32 	%r864, [%rd8+196];
	xor.b32  	%r932, %r932, %r864;
$L__BB0_100:
	and.b32  	%r866, %r793, 1024;
	setp.eq.s32 	%p57, %r866, 0;
	@%p57 bra 	$L__BB0_102;
	ld.global.u32 	%r867, [%rd8+200];
	xor.b32  	%r936, %r936, %r867;
	ld.global.u32 	%r868, [%rd8+204];
	xor.b32  	%r1119, %r1119, %r868;
	ld.global.u32 	%r869, [%rd8+208];
	xor.b32  	%r1118, %r1118, %r869;
	ld.global.u32 	%r870, [%rd8+212];
	xor.b32  	%r1117, %r1117, %r870;
	ld.global.u32 	%r871, [%rd8+216];
	xor.b32  	%r932, %r932, %r871;
$L__BB0_102:
	and.b32  	%r873, %r793, 2048;
	setp.eq.s32 	%p58, %r873, 0;
	@%p58 bra 	$L__BB0_104;
	ld.global.u32 	%r874, [%rd8+220];
	xor.b32  	%r936, %r936, %r874;
	ld.global.u32 	%r875, [%rd8+224];
	xor.b32  	%r1119, %r1119, %r875;
	ld.global.u32 	%r876, [%rd8+228];
	xor.b32  	%r1118, %r1118, %r876;
	ld.global.u32 	%r877, [%rd8+232];
	xor.b32  	%r1117, %r1117, %r877;
	ld.global.u32 	%r878, [%rd8+236];
	xor.b32  	%r932, %r932, %r878;
$L__BB0_104:
	and.b32  	%r880, %r793, 4096;
	setp.eq.s32 	%p59, %r880, 0;
	@%p59 bra 	$L__BB0_106;
	ld.global.u32 	%r881, [%rd8+240];
	xor.b32  	%r936, %r936, %r881;
	ld.global.u32 	%r882, [%rd8+244];
	xor.b32  	%r1119, %r1119, %r882;
	ld.global.u32 	%r883, [%rd8+248];
	xor.b32  	%r1118, %r1118, %r883;
	ld.global.u32 	%r884, [%rd8+252];
	xor.b32  	%r1117, %r1117, %r884;
	ld.global.u32 	%r885, [%rd8+256];
	xor.b32  	%r932, %r932, %r885;
$L__BB0_106:
	and.b32  	%r887, %r793, 8192;
	setp.eq.s32 	%p60, %r887, 0;
	@%p60 bra 	$L__BB0_108;
	ld.global.u32 	%r888, [%rd8+260];
	xor.b32  	%r936, %r936, %r888;
	ld.global.u32 	%r889, [%rd8+264];
	xor.b32  	%r1119, %r1119, %r889;
	ld.global.u32 	%r890, [%rd8+268];
	xor.b32  	%r1118, %r1118, %r890;
	ld.global.u32 	%r891, [%rd8+272];
	xor.b32  	%r1117, %r1117, %r891;
	ld.global.u32 	%r892, [%rd8+276];
	xor.b32  	%r932, %r932, %r892;
$L__BB0_108:
	and.b32  	%r894, %r793, 16384;
	setp.eq.s32 	%p61, %r894, 0;
	@%p61 bra 	$L__BB0_110;
	ld.global.u32 	%r895, [%rd8+280];
	xor.b32  	%r936, %r936, %r895;
	ld.global.u32 	%r896, [%rd8+284];
	xor.b32  	%r1119, %r1119, %r896;
	ld.global.u32 	%r897, [%rd8+288];
	xor.b32  	%r1118, %r1118, %r897;
	ld.global.u32 	%r898, [%rd8+292];
	xor.b32  	%r1117, %r1117, %r898;
	ld.global.u32 	%r899, [%rd8+296];
	xor.b32  	%r932, %r932, %r899;
$L__BB0_110:
	and.b32  	%r901, %r793, 32768;
	setp.eq.s32 	%p62, %r901, 0;
	@%p62 bra 	$L__BB0_112;
	ld.global.u32 	%r902, [%rd8+300];
	xor.b32  	%r936, %r936, %r902;
	ld.global.u32 	%r903, [%rd8+304];
	xor.b32  	%r1119, %r1119, %r903;
	ld.global.u32 	%r904, [%rd8+308];
	xor.b32  	%r1118, %r1118, %r904;
	ld.global.u32 	%r905, [%rd8+312];
	xor.b32  	%r1117, %r1117, %r905;
	ld.global.u32 	%r906, [%rd8+316];
	xor.b32  	%r932, %r932, %r906;
$L__BB0_112:
	add.s32 	%r1115, %r1115, 16;
	setp.ne.s32 	%p63, %r1115, 32;
	@%p63 bra 	$L__BB0_80;
	mad.lo.s32 	%r907, %r1109, -31, %r368;
	add.s32 	%r1109, %r907, 1;
	setp.ne.s32 	%p64, %r1109, 5;
	@%p64 bra 	$L__BB0_79;
	st.local.u32 	[%rd1+4], %r936;
	st.local.v2.u32 	[%rd1+8], {%r1119, %r1118};
	st.local.v2.u32 	[%rd1+16], {%r1117, %r932};
$L__BB0_115:
	shr.u64 	%rd26, %rd3, 2;
	add.s32 	%r919, %r919, 1;
	setp.gt.u64 	%p65, %rd3, 3;
	@%p65 bra 	$L__BB0_3;
$L__BB0_116:
	shr.u32 	%r908, %r936, 2;
	xor.b32  	%r909, %r908, %r936;
	shl.b32 	%r910, %r932, 4;
	shl.b32 	%r911, %r909, 1;
	xor.b32  	%r912, %r911, %r910;
	xor.b32  	%r913, %r912, %r909;
	xor.b32  	%r914, %r913, %r932;
	add.s32 	%r915, %r3, %r914;
	add.s32 	%r916, %r915, -637770787;
	cvt.rn.f32.u32 	%f1, %r916;
	fma.rn.f32 	%f2, %f1, 0f2F800000, 0f2F000000;
	fma.rn.f32 	%f3, %f2, 0f40000000, 0fBF800000;
	cvta.to.global.u64 	%rd23, %rd10;
	shl.b64 	%rd24, %rd2, 2;
	add.s64 	%rd25, %rd23, %rd24;
	st.global.f32 	[%rd25], %f3;
$L__BB0_117:
	ret;

}
	// .globl	_Z21matMulFusedTiledQuantPfS_P6__halfff
.visible .entry _Z21matMulFusedTiledQuantPfS_P6__halfff(
	.param .u64 .ptr .align 1 _Z21matMulFusedTiledQuantPfS_P6__halfff_param_0,
	.param .u64 .ptr .align 1 _Z21matMulFusedTiledQuantPfS_P6__halfff_param_1,
	.param .u64 .ptr .align 1 _Z21matMulFusedTiledQuantPfS_P6__halfff_param_2,
	.param .f32 _Z21matMulFusedTiledQuantPfS_P6__halfff_param_3,
	.param .f32 _Z21matMulFusedTiledQuantPfS_P6__halfff_param_4
)
{
	.reg .pred 	%p<11>;
	.reg .b16 	%rs<10>;
	.reg .b32 	%r<104>;
	.reg .b32 	%f<10>;
	.reg .b64 	%rd<16>;
	// demoted variable
	.shared .align 1 .b8 _ZZ21matMulFusedTiledQuantPfS_P6__halfffE6tile_a[256];
	// demoted variable
	.shared .align 1 .b8 _ZZ21matMulFusedTiledQuantPfS_P6__halfffE6tile_b[256];
	ld.param.u64 	%rd6, [_Z21matMulFusedTiledQuantPfS_P6__halfff_param_0];
	ld.param.u64 	%rd7, [_Z21matMulFusedTiledQuantPfS_P6__halfff_param_1];
	ld.param.u64 	%rd5, [_Z21matMulFusedTiledQuantPfS_P6__halfff_param_2];
	ld.param.f32 	%f1, [_Z21matMulFusedTiledQuantPfS_P6__halfff_param_3];
	ld.param.f32 	%f2, [_Z21matMulFusedTiledQuantPfS_P6__halfff_param_4];
	cvta.to.global.u64 	%rd1, %rd7;
	cvta.to.global.u64 	%rd8, %rd6;
	mov.u32 	%r20, %ctaid.y;
	shl.b32 	%r21, %r20, 4;
	mov.u32 	%r22, %tid.y;
	add.s32 	%r1, %r21, %r22;
	mov.u32 	%r23, %ctaid.x;
	shl.b32 	%r24, %r23, 4;
	mov.u32 	%r25, %tid.x;
	add.s32 	%r2, %r24, %r25;
	sub.s32 	%r3, 1024, %r25;
	shl.b32 	%r26, %r22, 4;
	mov.u32 	%r27, _ZZ21matMulFusedTiledQuantPfS_P6__halfffE6tile_a;
	add.s32 	%r4, %r27, %r26;
	add.s32 	%r5, %r4, %r25;
	shl.b32 	%r6, %r1, 10;
	or.b32  	%r28, %r6, %r25;
	sub.s32 	%r7, 1024, %r22;
	mov.u32 	%r29, _ZZ21matMulFusedTiledQuantPfS_P6__halfffE6tile_b;
	add.s32 	%r9, %r29, %r25;
	add.s32 	%r8, %r9, %r26;
	shl.b32 	%r30, %r22, 10;
	or.b32  	%r31, %r25, %r30;
	add.s32 	%r101, %r31, %r24;
	mul.wide.u32 	%rd9, %r28, 4;
	add.s64 	%rd15, %rd8, %rd9;
	mov.b32 	%r100, 0;
	mov.u32 	%r102, %r100;
	mov.u32 	%r103, %r100;
$L__BB1_1:
	setp.gt.u32 	%p1, %r1, 1023;
	setp.ge.u32 	%p2, %r100, %r3;
	mov.b16 	%rs8, 0;
	or.pred  	%p3, %p1, %p2;
	@%p3 bra 	$L__BB1_3;
	ld.global.f32 	%f3, [%rd15];
	div.rn.f32 	%f4, %f3, %f1;
	cvt.rni.s32.f32 	%r33, %f4;
	min.s32 	%r34, %r33, 127;
	max.s32 	%r35, %r34, -128;
	cvt.u16.u32 	%rs8, %r35;
$L__BB1_3:
	setp.gt.s32 	%p4, %r2, 1023;
	st.shared.u8 	[%r5], %rs8;
	setp.ge.u32 	%p5, %r100, %r7;
	mov.b16 	%rs9, 0;
	or.pred  	%p6, %p4, %p5;
	@%p6 bra 	$L__BB1_5;
	mul.wide.s32 	%rd10, %r101, 4;
	add.s64 	%rd11, %rd1, %rd10;
	ld.global.f32 	%f5, [%rd11];
	div.rn.f32 	%f6, %f5, %f2;
	cvt.rni.s32.f32 	%r37, %f6;
	min.s32 	%r38, %r37, 127;
	max.s32 	%r39, %r38, -128;
	cvt.u16.u32 	%rs9, %r39;
$L__BB1_5:
	st.shared.u8 	[%r8], %rs9;
	bar.sync 	0;
	ld.shared.u8 	%r40, [%r9+48];
	ld.shared.u8 	%r41, [%r9+32];
	prmt.b32 	%r42, %r41, %r40, 0x3340U;
	ld.shared.u8 	%r43, [%r9+16];
	ld.shared.u8 	%r44, [%r9];
	prmt.b32 	%r45, %r44, %r43, 0x3340U;
	prmt.b32 	%r46, %r45, %r42, 0x5410U;
	ld.shared.u8 	%r47, [%r4+3];
	ld.shared.u8 	%r48, [%r4+2];
	prmt.b32 	%r49, %r48, %r47, 0x3340U;
	ld.shared.u8 	%r50, [%r4+1];
	ld.shared.u8 	%r51, [%r4];
	prmt.b32 	%r52, %r51, %r50, 0x3340U;
	prmt.b32 	%r53, %r52, %r49, 0x5410U;
	dp4a.s32.s32 	%r54, %r46, %r53, %r103;
	ld.shared.u8 	%r55, [%r9+112];
	ld.shared.u8 	%r56, [%r9+96];
	prmt.b32 	%r57, %r56, %r55, 0x3340U;
	ld.shared.u8 	%r58, [%r9+80];
	ld.shared.u8 	%r59, [%r9+64];
	prmt.b32 	%r60, %r59, %r58, 0x3340U;
	prmt.b32 	%r61, %r60, %r57, 0x5410U;
	ld.shared.u8 	%r62, [%r4+7];
	ld.shared.u8 	%r63, [%r4+6];
	prmt.b32 	%r64, %r63, %r62, 0x3340U;
	ld.shared.u8 	%r65, [%r4+5];
	ld.shared.u8 	%r66, [%r4+4];
	prmt.b32 	%r67, %r66, %r65, 0x3340U;
	prmt.b32 	%r68, %r67, %r64, 0x5410U;
	dp4a.s32.s32 	%r69, %r61, %r68, %r54;
	ld.shared.u8 	%r70, [%r9+176];
	ld.shared.u8 	%r71, [%r9+160];
	prmt.b32 	%r72, %r71, %r70, 0x3340U;
	ld.shared.u8 	%r73, [%r9+144];
	ld.shared.u8 	%r74, [%r9+128];
	prmt.b32 	%r75, %r74, %r73, 0x3340U;
	prmt.b32 	%r76, %r75, %r72, 0x5410U;
	ld.shared.u8 	%r77, [%r4+11];
	ld.shared.u8 	%r78, [%r4+10];
	prmt.b32 	%r79, %r78, %r77, 0x3340U;
	ld.shared.u8 	%r80, [%r4+9];
	ld.shared.u8 	%r81, [%r4+8];
	prmt.b32 	%r82, %r81, %r80, 0x3340U;
	prmt.b32 	%r83, %r82, %r79, 0x5410U;
	dp4a.s32.s32 	%r84, %r76, %r83, %r69;
	ld.shared.u8 	%r85, [%r9+240];
	ld.shared.u8 	%r86, [%r9+224];
	prmt.b32 	%r87, %r86, %r85, 0x3340U;
	ld.shared.u8 	%r88, [%r9+208];
	ld.shared.u8 	%r89, [%r9+192];
	prmt.b32 	%r90, %r89, %r88, 0x3340U;
	prmt.b32 	%r91, %r90, %r87, 0x5410U;
	ld.shared.u8 	%r92, [%r4+15];
	ld.shared.u8 	%r93, [%r4+14];
	prmt.b32 	%r94, %r93, %r92, 0x3340U;
	ld.shared.u8 	%r95, [%r4+13];
	ld.shared.u8 	%r96, [%r4+12];
	prmt.b32 	%r97, %r96, %r95, 0x3340U;
	prmt.b32 	%r98, %r97, %r94, 0x5410U;
	dp4a.s32.s32 	%r103, %r91, %r98, %r84;
	bar.sync 	0;
	add.s32 	%r102, %r102, 1;
	add.s32 	%r101, %r101, 16384;
	add.s32 	%r100, %r100, 16;
	add.s64 	%rd15, %rd15, 64;
	setp.ne.s32 	%p7, %r102, 64;
	@%p7 bra 	$L__BB1_1;
	setp.gt.s32 	%p8, %r2, 1023;
	setp.gt.u32 	%p9, %r1, 1023;
	or.pred  	%p10, %p9, %p8;
	@%p10 bra 	$L__BB1_8;
	cvt.rn.f32.s32 	%f8, %r103;
	mul.f32 	%f9, %f1, %f8;
	mul.f32 	%f7, %f2, %f9;
	// begin inline asm
	{  cvt.rn.f16.f32 %rs7, %f7;}

	// end inline asm
	add.s32 	%r99, %r6, %r2;
	cvta.to.global.u64 	%rd12, %rd5;
	mul.wide.s32 	%rd13, %r99, 2;
	add.s64 	%rd14, %rd12, %rd13;
	st.global.u16 	[%rd14], %rs7;
$L__BB1_8:
	ret;

}


// ===== COMPILED SASS (sm_100) =====

	.target	sm_100

	.elftype	@"ET_EXEC"


//--------------------- .note.nv.tkinfo           --------------------------
	.section	.note.nv.tkinfo,"",@"SHT_NOTE"
	.sectionflags	@"SHF_NOTE_NV_TKINFO"
	.tkinfo
        /*0018*/ 	.word	0x00000002
        /*0030*/ 	.string	""
        /*0030*/ 	.string	"ptxas"
        /*0030*/ 	.string	"Cuda compilation tools, release 13.0, V13.0.88"
        /*0030*/ 	.string	"Build cuda_13.0.r13.0/compiler.36424714_0"
        /*0030*/ 	.string	"-arch sm_100 -m 64 "



//--------------------- .note.nv.cuinfo           --------------------------
	.section	.note.nv.cuinfo,"",@"SHT_NOTE"
	.sectionflags	@"SHF_NOTE_NV_CUINFO"
        /*0018*/ 	.short	0x0002
        /*001a*/ 	.short	0x0064
        /*001c*/ 	.short	0x0082
	.zero		2


//--------------------- .nv.info                  --------------------------
	.section	.nv.info,"",@"SHT_CUDA_INFO"
	.align	4


	//----- nvinfo : EIATTR_REGCOUNT
	.align		4
        /*0000*/ 	.byte	0x04, 0x2f
        /*0002*/ 	.short	(.L_10 - .L_9)
	.align		4
.L_9:
        /*0004*/ 	.word	index@(_Z4initPfj)
        /*0008*/ 	.word	0x0000001f


	//----- nvinfo : EIATTR_FRAME_SIZE
	.align		4
.L_10:
        /*000c*/ 	.byte	0x04, 0x11
        /*000e*/ 	.short	(.L_12 - .L_11)
	.align		4
.L_11:
        /*0010*/ 	.word	index@(_Z4initPfj)
        /*0014*/ 	.word	0x00000030


	//----- nvinfo : EIATTR_REGCOUNT
	.align		4
.L_12:
        /*0018*/ 	.byte	0x04, 0x2f
        /*001a*/ 	.short	(.L_14 - .L_13)
	.align		4
.L_13:
        /*001c*/ 	.word	index@(_Z21matMulFusedTiledQuantPfS_P6__halfff)
        /*0020*/ 	.word	0x0000001e


	//----- nvinfo : EIATTR_FRAME_SIZE
	.align		4
.L_14:
        /*0024*/ 	.byte	0x04, 0x11
        /*0026*/ 	.short	(.L_16 - .L_15)
	.align		4
.L_15:
        /*0028*/ 	.word	index@($__internal_0_$__cuda_sm3x_div_rn_noftz_f32_slowpath)
        /*002c*/ 	.word	0x00000000


	//----- nvinfo : EIATTR_FRAME_SIZE
	.align		4
.L_16:
        /*0030*/ 	.byte	0x04, 0x11
        /*0032*/ 	.short	(.L_18 - .L_17)
	.align		4
.L_17:
        /*0034*/ 	.word	index@(_Z21matMulFusedTiledQuantPfS_P6__halfff)
        /*0038*/ 	.word	0x00000000


	//----- nvinfo : EIATTR_MIN_STACK_SIZE
	.align		4
.L_18:
        /*003c*/ 	.byte	0x04, 0x12
        /*003e*/ 	.short	(.L_20 - .L_19)
	.align		4
.L_19:
        /*0040*/ 	.word	index@(_Z21matMulFusedTiledQuantPfS_P6__halfff)
        /*0044*/ 	.word	0x00000000


	//----- nvinfo : EIATTR_MIN_STACK_SIZE
	.align		4
.L_20:
        /*0048*/ 	.byte	0x04, 0x12
        /*004a*/ 	.short	(.L_22 - .L_21)
	.align		4
.L_21:
        /*004c*/ 	.word	index@(_Z4initPfj)
        /*0050*/ 	.word	0x00000030
.L_22:


//--------------------- .nv.compat                --------------------------
	.section	.nv.compat,"",@"SHT_CUDA_COMPAT_INFO"
	.align	4
        /*0000*/ 	.byte	0x02, 0x09, 0x00, 0x00, 0x02, 0x02, 0x01, 0x00, 0x02, 0x05, 0x05, 0x00, 0x03, 0x07, 0x01, 0x01
        /*0010*/ 	.byte	0x02, 0x03, 0x00, 0x00, 0x02, 0x06, 0x01, 0x00, 0x04, 0x0b, 0x08, 0x00, 0x01, 0x00, 0x00, 0x00
        /*0020*/ 	.byte	0x00, 0x00, 0x00, 0x00


//--------------------- .nv.info._Z21matMulFusedTiledQuantPfS_P6__halfff --------------------------
	.section	.nv.info._Z21matMulFusedTiledQuantPfS_P6__halfff,"",@"SHT_CUDA_INFO"
	.sectionflags	@""
	.align	4


	//----- nvinfo : EIATTR_CUDA_API_VERSION
	.align		4
        /*0000*/ 	.byte	0x04, 0x37
        /*0002*/ 	.short	(.L_24 - .L_23)
.L_23:
        /*0004*/ 	.word	0x00000082


	//----- nvinfo : EIATTR_KPARAM_INFO
	.align		4
.L_24:
        /*0008*/ 	.byte	0x04, 0x17
        /*000a*/ 	.short	(.L_26 - .L_25)
.L_25:
        /*000c*/ 	.word	0x00000000
        /*0010*/ 	.short	0x0004
        /*0012*/ 	.short	0x001c
        /*0014*/ 	.byte	0x00, 0xf0, 0x11, 0x00


	//----- nvinfo : EIATTR_KPARAM_INFO
	.align		4
.L_26:
        /*0018*/ 	.byte	0x04, 0x17
        /*001a*/ 	.short	(.L_28 - .L_27)
.L_27:
        /*001c*/ 	.word	0x00000000
        /*0020*/ 	.short	0x0003
        /*0022*/ 	.short	0x0018
        /*0024*/ 	.byte	0x00, 0xf0, 0x11, 0x00


	//----- nvinfo : EIATTR_KPARAM_INFO
	.align		4
.L_28:
        /*0028*/ 	.byte	0x04, 0x17
        /*002a*/ 	.short	(.L_30 - .L_29)
.L_29:
        /*002c*/ 	.word	0x00000000
        /*0030*/ 	.short	0x0002
        /*0032*/ 	.short	0x0010
        /*0034*/ 	.byte	0x00, 0xf5, 0x21, 0x00


	//----- nvinfo : EIATTR_KPARAM_INFO
	.align		4
.L_30:
        /*0038*/ 	.byte	0x04, 0x17
        /*003a*/ 	.short	(.L_32 - .L_31)
.L_31:
        /*003c*/ 	.word	0x00000000
        /*0040*/ 	.short	0x0001
        /*0042*/ 	.short	0x0008
        /*0044*/ 	.byte	0x00, 0xf5, 0x21, 0x00


	//----- nvinfo : EIATTR_KPARAM_INFO
	.align		4
.L_32:
        /*0048*/ 	.byte	0x04, 0x17
        /*004a*/ 	.short	(.L_34 - .L_33)
.L_33:
        /*004c*/ 	.word	0x00000000
        /*0050*/ 	.short	0x0000
        /*0052*/ 	.short	0x0000
        /*0054*/ 	.byte	0x00, 0xf5, 0x21, 0x00


	//----- nvinfo : EIATTR_SPARSE_MMA_MASK
	.align		4
.L_34:
        /*0058*/ 	.byte	0x03, 0x50
        /*005a*/ 	.short	0x0000


	//----- nvinfo : EIATTR_MAXREG_COUNT
	.align		4
        /*005c*/ 	.byte	0x03, 0x1b
        /*005e*/ 	.short	0x00ff


	//----- nvinfo : EIATTR_NUM_BARRIERS
	.align		4
        /*0060*/ 	.byte	0x02, 0x4c
        /*0062*/ 	.byte	0x01
	.zero		1


	//----- nvinfo : EIATTR_MERCURY_ISA_VERSION
	.align		4
        /*0064*/ 	.byte	0x03, 0x5f
        /*0066*/ 	.short	0x0101


	//----- nvinfo : EIATTR_VRC_CTA_INIT_COUNT
	.align		4
        /*0068*/ 	.byte	0x02, 0x4a
	.zero		1
	.zero		1


	//----- nvinfo : EIATTR_EXIT_INSTR_OFFSETS
	.align		4
        /*006c*/ 	.byte	0x04, 0x1c
        /*006e*/ 	.short	(.L_36 - .L_35)


	//   ....[0]....
.L_35:
        /*0070*/ 	.word	0x000009d0


	//   ....[1]....
        /*0074*/ 	.word	0x00000a70


	//----- nvinfo : EIATTR_CRS_STACK_SIZE
	.align		4
.L_36:
        /*0078*/ 	.byte	0x04, 0x1e
        /*007a*/ 	.short	(.L_38 - .L_37)
.L_37:
        /*007c*/ 	.word	0x00000000


	//----- nvinfo : EIATTR_CBANK_PARAM_SIZE
	.align		4
.L_38:
        /*0080*/ 	.byte	0x03, 0x19
        /*0082*/ 	.short	0x0020


	//----- nvinfo : EIATTR_PARAM_CBANK
	.align		4
        /*0084*/ 	.byte	0x04, 0x0a
        /*0086*/ 	.short	(.L_40 - .L_39)
	.align		4
.L_39:
        /*0088*/ 	.word	index@(.nv.constant0._Z21matMulFusedTiledQuantPfS_P6__halfff)
        /*008c*/ 	.short	0x0380
        /*008e*/ 	.short	0x0020


	//----- nvinfo : EIATTR_SW_WAR
	.align		4
.L_40:
        /*0090*/ 	.byte	0x04, 0x36
        /*0092*/ 	.short	(.L_42 - .L_41)
.L_41:
        /*0094*/ 	.word	0x00000008
.L_42:


//--------------------- .nv.info._Z4initPfj       --------------------------
	.section	.nv.info._Z4initPfj,"",@"SHT_CUDA_INFO"
	.sectionflags	@""
	.align	4


	//----- nvinfo : EIATTR_CUDA_API_VERSION
	.align		4
        /*0000*/ 	.byte	0x04, 0x37
        /*0002*/ 	.short	(.L_44 - .L_43)
.L_43:
        /*0004*/ 	.word	0x00000082


	//----- nvinfo : EIATTR_KPARAM_INFO
	.align		4
.L_44:
        /*0008*/ 	.byte	0x04, 0x17
        /*000a*/ 	.short	(.L_46 - .L_45)
.L_45:
        /*000c*/ 	.word	0x00000000
        /*0010*/ 	.short	0x0001
        /*0012*/ 	.short	0x0008
        /*0014*/ 	.byte	0x00, 0xf0, 0x11, 0x00


	//----- nvinfo : EIATTR_KPARAM_INFO
	.align		4
.L_46:
        /*0018*/ 	.byte	0x04, 0x17
        /*001a*/ 	.short	(.L_48 - .L_47)
.L_47:
        /*001c*/ 	.word	0x00000000
        /*0020*/ 	.short	0x0000
        /*0022*/ 	.short	0x0000
        /*0024*/ 	.byte	0x00, 0xf5, 0x21, 0x00


	//----- nvinfo : EIATTR_SPARSE_MMA_MASK
	.align		4
.L_48:
        /*0028*/ 	.byte	0x03, 0x50
        /*002a*/ 	.short	0x0000


	//----- nvinfo : EIATTR_MAXREG_COUNT
	.align		4
        /*002c*/ 	.byte	0x03, 0x1b
        /*002e*/ 	.short	0x00ff


	//----- nvinfo : EIATTR_MERCURY_ISA_VERSION
	.align		4
        /*0030*/ 	.byte	0x03, 0x5f
        /*0032*/ 	.short	0x0101


	//----- nvinfo : EIATTR_VRC_CTA_INIT_COUNT
	.align		4
        /*0034*/ 	.byte	0x02, 0x4a
	.zero		1
	.zero		1


	//----- nvinfo : EIATTR_EXIT_INSTR_OFFSETS
	.align		4
        /*0038*/ 	.byte	0x04, 0x1c
        /*003a*/ 	.short	(.L_50 - .L_49)


	//   ....[0]....
.L_49:
        /*003c*/ 	.word	0x000000c0


	//   ....[1]....
        /*0040*/ 	.word	0x00002800


	//----- nvinfo : EIATTR_CRS_STACK_SIZE
	.align		4
.L_50:
        /*0044*/ 	.byte	0x04, 0x1e
        /*0046*/ 	.short	(.L_52 - .L_51)
.L_51:
        /*0048*/ 	.word	0x00000000


	//----- nvinfo : EIATTR_CBANK_PARAM_SIZE
	.align		4
.L_52:
        /*004c*/ 	.byte	0x03, 0x19
        /*004e*/ 	.short	0x000c


	//----- nvinfo : EIATTR_PARAM_CBANK
	.align		4
        /*0050*/ 	.byte	0x04, 0x0a
        /*0052*/ 	.short	(.L_54 - .L_53)
	.align		4
.L_53:
        /*0054*/ 	.word	index@(.nv.constant0._Z4initPfj)
        /*0058*/ 	.short	0x0380
        /*005a*/ 	.short	0x000c


	//----- nvinfo : EIATTR_SW_WAR
	.align		4
.L_54:
        /*005c*/ 	.byte	0x04, 0x36
        /*005e*/ 	.short	(.L_56 - .L_55)
.L_55:
        /*0060*/ 	.word	0x00000008
.L_56:


//--------------------- .nv.callgraph             --------------------------
	.section	.nv.callgraph,"",@"SHT_CUDA_CALLGRAPH"
	.align	4
	.sectionentsize	8
	.align		4
        /*0000*/ 	.word	0x00000000
	.align		4
        /*0004*/ 	.word	0xffffffff
	.align		4
        /*0008*/ 	.word	0x00000000
	.align		4
        /*000c*/ 	.word	0xfffffffe
	.align		4
        /*0010*/ 	.word	0x00000000
	.align		4
        /*0014*/ 	.word	0xfffffffd
	.align		4
        /*0018*/ 	.word	0x00000000
	.align		4
        /*001c*/ 	.word	0xfffffffc


//--------------------- .nv.constant4             --------------------------
	.section	.nv.constant4,"a",@progbits
	.align	8
	.align		8
.nv.constant4:
        /*0000*/ 	.dword	precalc_xorwow_matrix
	.align		8
        /*0008*/ 	.dword	precalc_xorwow_offset_matrix
	.align		8
        /*0010*/ 	.dword	mrg32k3aM1
	.align		8
        /*0018*/ 	.dword	mrg32k3aM2
	.align		8
        /*0020*/ 	.dword	mrg32k3aM1SubSeq
	.align		8
        /*0028*/ 	.dword	mrg32k3aM2SubSeq
	.align		8
        /*0030*/ 	.dword	mrg32k3aM1Seq
	.align		8
        /*0038*/ 	.dword	mrg32k3aM2Seq


//--------------------- .nv.constant3             --------------------------
	.section	.nv.constant3,"a",@progbits
	.align	8
.nv.constant3:
	.type		__cr_lgamma_table,@object
	.size		__cr_lgamma_table,(.L_8 - __cr_lgamma_table)
__cr_lgamma_table:
        /*0000*/ 	.byte	0x00, 0x00, 0x00, 0x00, 0x00, 0x00, 0x00, 0x00, 0x00, 0x00, 0x00, 0x00, 0x00, 0x00, 0x00, 0x00
        /*0010*/ 	.byte	0xef, 0x39, 0xfa, 0xfe, 0x42, 0x2e, 0xe6, 0x3f, 0x02, 0x20, 0x2a, 0xfa, 0x0b, 0xab, 0xfc, 0x3f
        /*0020*/ 	.byte	0xf9, 0x2c, 0x92, 0x7c, 0xa7, 0x6c, 0x09, 0x40, 0xc9, 0x79, 0x44, 0x3c, 0x64, 0x26, 0x13, 0x40
        /*0030*/ 	.byte	0xca, 0x01, 0xcf, 0x3a, 0x27, 0x51, 0x1a, 0x40, 0x30, 0xcc, 0x2d, 0xf3, 0xe1, 0x0c, 0x21, 0x40
        /*0040*/ 	.byte	0x0d, 0xb7, 0xfc, 0x82, 0x8e, 0x35, 0x25, 0x40
.L_8:


//--------------------- .text._Z21matMulFusedTiledQuantPfS_P6__halfff --------------------------
	.section	.text._Z21matMulFusedTiledQuantPfS_P6__halfff,"ax",@progbits
	.align	128
        .global         _Z21matMulFusedTiledQuantPfS_P6__halfff
        .type           _Z21matMulFusedTiledQuantPfS_P6__halfff,@function
        .size           _Z21matMulFusedTiledQuantPfS_P6__halfff,(.L_x_33 - _Z21matMulFusedTiledQuantPfS_P6__halfff)
        .other          _Z21matMulFusedTiledQuantPfS_P6__halfff,@"STO_CUDA_ENTRY STV_DEFAULT"
_Z21matMulFusedTiledQuantPfS_P6__halfff:
.text._Z21matMulFusedTiledQuantPfS_P6__halfff:
[----:B------:R-:W-:Y:S01]  /*0000*/  LDC R1, c[0x0][0x37c] ;  /* 0x0000df00ff017b82 */ /* 0x000fe20000000800 */
[----:B------:R-:W0:Y:S07]  /*0010*/  S2R R7, SR_CTAID.Y ;  /* 0x0000000000077919 */ /* 0x000e2e0000002600 */
[----:B------:R-:W1:Y:S01]  /*0020*/  S2UR UR7, SR_CgaCtaId ;  /* 0x00000000000779c3 */ /* 0x000e620000008800 */
[----:B------:R-:W-:Y:S01]  /*0030*/  UMOV UR4, 0x400 ;  /* 0x0000040000047882 */ /* 0x000fe20000000000 */
[----:B------:R-:W-:Y:S01]  /*0040*/  IMAD.MOV.U32 R14, RZ, RZ, RZ ;  /* 0x000000ffff0e7224 */ /* 0x000fe200078e00ff */
[----:B------:R-:W0:Y:S01]  /*0050*/  S2R R17, SR_TID.Y ;  /* 0x0000000000117919 */ /* 0x000e220000002200 */
[----:B------:R-:W-:Y:S01]  /*0060*/  UIADD3 UR5, UPT, UPT, UR4, 0x100, URZ ;  /* 0x0000010004057890 */ /* 0x000fe2000fffe0ff */
[----:B------:R-:W2:Y:S01]  /*0070*/  LDCU.64 UR8, c[0x0][0x358] ;  /* 0x00006b00ff0877ac */ /* 0x000ea20008000a00 */
[----:B------:R-:W3:Y:S02]  /*0080*/  S2R R6, SR_TID.X ;  /* 0x0000000000067919 */ /* 0x000ee40000002100 */
[----:B------:R-:W4:Y:S01]  /*0090*/  LDC.64 R18, c[0x0][0x380] ;  /* 0x0000e000ff127b82 */ /* 0x000f220000000a00 */
[----:B------:R-:W5:Y:S07]  /*00a0*/  S2R R12, SR_CTAID.X ;  /* 0x00000000000c7919 */ /* 0x000f6e0000002500 */
[----:B------:R-:W2:Y:S08]  /*00b0*/  LDC R11, c[0x0][0x398] ;  /* 0x0000e600ff0b7b82 */ /* 0x000eb00000000800 */
[----:B------:R-:W2:Y:S01]  /*00c0*/  LDC R13, c[0x0][0x39c] ;  /* 0x0000e700ff0d7b82 */ /* 0x000ea20000000800 */
[----:B-1----:R-:W-:-:S02]  /*00d0*/  ULEA UR6, UR7, UR5, 0x18 ;  /* 0x0000000507067291 */ /* 0x002fc4000f8ec0ff */
[----:B------:R-:W-:Y:S01]  /*00e0*/  ULEA UR4, UR7, UR4, 0x18 ;  /* 0x0000000407047291 */ /* 0x000fe2000f8ec0ff */
[----:B------:R-:W-:-:S04]  /*00f0*/  UMOV UR5, URZ ;  /* 0x000000ff00057c82 */ /* 0x000fc80008000000 */
[----:B------:R-:W1:Y:S01]  /*0100*/  LDC.64 R4, c[0x0][0x388] ;  /* 0x0000e200ff047b82 */ /* 0x000e620000000a00 */
[----:B0-----:R-:W-:Y:S01]  /*0110*/  IMAD R7, R7, 0x10, R17 ;  /* 0x0000001007077824 */ /* 0x001fe200078e0211 */
[----:B------:R-:W-:-:S03]  /*0120*/  IADD3 R16, PT, PT, -R17, 0x400, RZ ;  /* 0x0000040011107810 */ /* 0x000fc60007ffe1ff */
[----:B------:R-:W-:Y:S01]  /*0130*/  IMAD.SHL.U32 R9, R7, 0x400, RZ ;  /* 0x0000040007097824 */ /* 0x000fe200078e00ff */
[C---:B---3--:R-:W-:Y:S01]  /*0140*/  IADD3 R20, PT, PT, -R6.reuse, 0x400, RZ ;  /* 0x0000040006147810 */ /* 0x048fe20007ffe1ff */
[----:B------:R-:W-:-:S03]  /*0150*/  VIADD R10, R6, UR6 ;  /* 0x00000006060a7c36 */ /* 0x000fc60008000000 */
[----:B------:R-:W-:Y:S01]  /*0160*/  LOP3.LUT R3, R9, R6, RZ, 0xfc, !PT ;  /* 0x0000000609037212 */ /* 0x000fe200078efcff */
[----:B------:R-:W-:-:S04]  /*0170*/  IMAD R10, R17, 0x10, R10 ;  /* 0x00000010110a7824 */ /* 0x000fc800078e020a */
[----:B----4-:R-:W-:-:S04]  /*0180*/  IMAD.WIDE.U32 R18, R3, 0x4, R18 ;  /* 0x0000000403127825 */ /* 0x010fc800078e0012 */
[C---:B------:R-:W-:Y:S01]  /*0190*/  IMAD.SHL.U32 R3, R17.reuse, 0x400, RZ ;  /* 0x0000040011037824 */ /* 0x040fe200078e00ff */
[----:B------:R-:W-:Y:S01]  /*01a0*/  LEA R17, R17, UR4, 0x4 ;  /* 0x0000000411117c11 */ /* 0x000fe2000f8e20ff */
[----:B------:R-:W-:-:S03]  /*01b0*/  UMOV UR4, URZ ;  /* 0x000000ff00047c82 */ /* 0x000fc60008000000 */
[----:B------:R-:W-:Y:S01]  /*01c0*/  LOP3.LUT R3, R6, R3, RZ, 0xfc, !PT ;  /* 0x0000000306037212 */ /* 0x000fe200078efcff */
[----:B------:R-:W-:-:S04]  /*01d0*/  IMAD.IADD R8, R17, 0x1, R6 ;  /* 0x0000000111087824 */ /* 0x000fc800078e0206 */
[C---:B-----5:R-:W-:Y:S02]  /*01e0*/  IMAD R15, R12.reuse, 0x10, R3 ;  /* 0x000000100c0f7824 */ /* 0x060fe400078e0203 */
[----:B--2---:R-:W-:-:S07]  /*01f0*/  IMAD R12, R12, 0x10, R6 ;  /* 0x000000100c0c7824 */ /* 0x004fce00078e0206 */
.L_x_8:
[----:B------:R-:W-:Y:S01]  /*0200*/  ISETP.LE.U32.AND P0, PT, R20, UR4, PT ;  /* 0x0000000414007c0c */ /* 0x000fe2000bf03070 */
[----:B------:R-:W-:Y:S01]  /*0210*/  BSSY.RECONVERGENT B0, `(.L_x_0) ;  /* 0x0000018000007945 */ /* 0x000fe20003800200 */
[----:B------:R-:W-:Y:S02]  /*0220*/  PRMT R0, RZ, 0x7610, R0 ;  /* 0x00007610ff007816 */ /* 0x000fe40000000000 */
[----:B------:R-:W-:-:S13]  /*0230*/  ISETP.GT.U32.OR P0, PT, R7, 0x3ff, P0 ;  /* 0x000003ff0700780c */ /* 0x000fda0000704470 */
[----:B------:R-:W-:Y:S05]  /*0240*/  @P0 BRA `(.L_x_1) ;  /* 0x0000000000500947 */ /* 0x000fea0003800000 */
[----:B------:R-:W-:Y:S02]  /*0250*/  IMAD.MOV.U32 R2, RZ, RZ, R18 ;  /* 0x000000ffff027224 */ /* 0x000fe400078e0012 */
[----:B------:R-:W-:-:S05]  /*0260*/  IMAD.MOV.U32 R3, RZ, RZ, R19 ;  /* 0x000000ffff037224 */ /* 0x000fca00078e0013 */
[----:B------:R-:W2:Y:S01]  /*0270*/  LDG.E R0, desc[UR8][R2.64] ;  /* 0x0000000802007981 */ /* 0x000ea2000c1e1900 */
[----:B------:R-:W0:Y:S01]  /*0280*/  MUFU.RCP R22, R11 ;  /* 0x0000000b00167308 */ /* 0x000e220000001000 */
[----:B------:R-:W-:Y:S01]  /*0290*/  BSSY.RECONVERGENT B1, `(.L_x_2) ;  /* 0x000000c000017945 */ /* 0x000fe20003800200 */
[----:B0-----:R-:W-:-:S04]  /*02a0*/  FFMA R21, R22, -R11, 1 ;  /* 0x3f80000016157423 */ /* 0x001fc8000000080b */
[----:B------:R-:W-:Y:S02]  /*02b0*/  FFMA R21, R22, R21, R22 ;  /* 0x0000001516157223 */ /* 0x000fe40000000016 */
[----:B--2---:R-:W0:Y:S02]  /*02c0*/  FCHK P0, R0, R11 ;  /* 0x0000000b00007302 */ /* 0x004e240000000000 */
[----:B------:R-:W-:-:S04]  /*02d0*/  FFMA R22, R0, R21, RZ ;  /* 0x0000001500167223 */ /* 0x000fc800000000ff */
[----:B------:R-:W-:-:S04]  /*02e0*/  FFMA R23, R22, -R11, R0 ;  /* 0x8000000b16177223 */ /* 0x000fc80000000000 */
[----:B------:R-:W-:Y:S01]  /*02f0*/  FFMA R21, R21, R23, R22 ;  /* 0x0000001715157223 */ /* 0x000fe20000000016 */
[----:B0-----:R-:W-:Y:S06]  /*0300*/  @!P0 BRA `(.L_x_3) ;  /* 0x0000000000108947 */ /* 0x001fec0003800000 */
[----:B------:R-:W0:Y:S01]  /*0310*/  LDCU UR7, c[0x0][0x398] ;  /* 0x00007300ff0777ac */ /* 0x000e220008000800 */
[----:B------:R-:W-:Y:S01]  /*0320*/  MOV R22, 0x350 ;  /* 0x0000035000167802 */ /* 0x000fe20000000f00 */
[----:B0-----:R-:W-:-:S07]  /*0330*/  IMAD.U32 R3, RZ, RZ, UR7 ;  /* 0x00000007ff037e24 */ /* 0x001fce000f8e00ff */
[----:B-1----:R-:W-:Y:S05]  /*0340*/  CALL.REL.NOINC `($__internal_0_$__cuda_sm3x_div_rn_noftz_f32_slowpath) ;  /* 0x0000000400cc7944 */ /* 0x002fea0003c00000 */
.L_x_3:
[----:B------:R-:W-:Y:S05]  /*0350*/  BSYNC.RECONVERGENT B1 ;  /* 0x0000000000017941 */ /* 0x000fea0003800200 */
.L_x_2:
[----:B------:R-:W0:Y:S02]  /*0360*/  F2I.NTZ R21, R21 ;  /* 0x0000001500157305 */ /* 0x000e240000203100 */
[----:B0-----:R-:W-:-:S04]  /*0370*/  VIMNMX R0, PT, PT, R21, 0x7f, PT ;  /* 0x0000007f15007848 */ /* 0x001fc80003fe0100 */
[----:B------:R-:W-:-:S07]  /*0380*/  VIMNMX R0, PT, PT, R0, -0x80, !PT ;  /* 0xffffff8000007848 */ /* 0x000fce0007fe0100 */
.L_x_1:
[----:B------:R-:W-:Y:S05]  /*0390*/  BSYNC.RECONVERGENT B0 ;  /* 0x0000000000007941 */ /* 0x000fea0003800200 */
.L_x_0:
[----:B------:R0:W-:Y:S01]  /*03a0*/  STS.U8 [R8], R0 ;  /* 0x0000000008007388 */ /* 0x0001e20000000000 */
[----:B------:R-:W-:Y:S01]  /*03b0*/  ISETP.LE.U32.AND P0, PT, R16, UR4, PT ;  /* 0x0000000410007c0c */ /* 0x000fe2000bf03070 */
[----:B------:R-:W-:Y:S01]  /*03c0*/  BSSY.RECONVERGENT B0, `(.L_x_4) ;  /* 0x0000018000007945 */ /* 0x000fe20003800200 */
[----:B------:R-:W-:Y:S02]  /*03d0*/  PRMT R2, RZ, 0x7610, R2 ;  /* 0x00007610ff027816 */ /* 0x000fe40000000002 */
[----:B------:R-:W-:-:S13]  /*03e0*/  ISETP.GT.OR P0, PT, R12, 0x3ff, P0 ;  /* 0x000003ff0c00780c */ /* 0x000fda0000704670 */
[----:B0-----:R-:W-:Y:S05]  /*03f0*/  @P0 BRA `(.L_x_5) ;  /* 0x0000000000500947 */ /* 0x001fea0003800000 */
[----:B-1----:R-:W-:-:S05]  /*0400*/  IMAD.WIDE R2, R15, 0x4, R4 ;  /* 0x000000040f027825 */ /* 0x002fca00078e0204 */
        /* <DEDUP_REMOVED lines=13> */
[----:B------:R-:W-:Y:S05]  /*04e0*/  CALL.REL.NOINC `($__internal_0_$__cuda_sm3x_div_rn_noftz_f32_slowpath) ;  /* 0x0000000400647944 */ /* 0x000fea0003c00000 */
.L_x_7:
[----:B------:R-:W-:Y:S05]  /*04f0*/  BSYNC.RECONVERGENT B1 ;  /* 0x0000000000017941 */ /* 0x000fea0003800200 */
.L_x_6:
[----:B------:R-:W0:Y:S02]  /*0500*/  F2I.NTZ R21, R21 ;  /* 0x0000001500157305 */ /* 0x000e240000203100 */
[----:B0-----:R-:W-:-:S04]  /*0510*/  VIMNMX R0, PT, PT, R21, 0x7f, PT ;  /* 0x0000007f15007848 */ /* 0x001fc80003fe0100 */
[----:B------:R-:W-:-:S04]  /*0520*/  VIMNMX R0, PT, PT, R0, -0x80, !PT ;  /* 0xffffff8000007848 */ /* 0x000fc80007fe0100 */
[----:B------:R-:W-:-:S07]  /*0530*/  PRMT R2, R0, 0x7610, R2 ;  /* 0x0000761000027816 */ /* 0x000fce0000000002 */
.L_x_5:
[----:B------:R-:W-:Y:S05]  /*0540*/  BSYNC.RECONVERGENT B0 ;  /* 0x0000000000007941 */ /* 0x000fea0003800200 */
.L_x_4:
[----:B------:R-:W-:Y:S01]  /*0550*/  STS.U8 [R10], R2 ;  /* 0x000000020a007388 */ /* 0x000fe20000000000 */
[----:B------:R-:W-:Y:S01]  /*0560*/  UIADD3 UR5, UPT, UPT, UR5, 0x1, URZ ;  /* 0x0000000105057890 */ /* 0x000fe2000fffe0ff */
[----:B------:R-:W-:Y:S03]  /*0570*/  BAR.SYNC.DEFER_BLOCKING 0x0 ;  /* 0x0000000000007b1d */ /* 0x000fe60000010000 */
[----:B------:R-:W-:Y:S01]  /*0580*/  UISETP.NE.AND UP0, UPT, UR5, 0x40, UPT ;  /* 0x000000400500788c */ /* 0x000fe2000bf05270 */
[----:B------:R-:W-:Y:S01]  /*0590*/  IADD3 R18, P0, PT, R18, 0x40, RZ ;  /* 0x0000004012127810 */ /* 0x000fe20007f1e0ff */
[----:B------:R-:W-:Y:S01]  /*05a0*/  VIADD R15, R15, 0x4000 ;  /* 0x000040000f0f7836 */ /* 0x000fe20000000000 */
[----:B------:R-:W-:-:S03]  /*05b0*/  UIADD3 UR4, UPT, UPT, UR4, 0x10, URZ ;  /* 0x0000001004047890 */ /* 0x000fc6000fffe0ff */
[----:B------:R-:W-:Y:S01]  /*05c0*/  IMAD.X R19, RZ, RZ, R19, P0 ;  /* 0x000000ffff137224 */ /* 0x000fe200000e0613 */
[----:B------:R-:W-:Y:S04]  /*05d0*/  LDS.U8 R26, [R6+UR6+0x10] ;  /* 0x00001006061a7984 */ /* 0x000fe80008000000 */
[----:B------:R-:W0:Y:S04]  /*05e0*/  LDS.U8 R27, [R6+UR6] ;  /* 0x00000006061b7984 */ /* 0x000e280008000000 */
[----:B------:R-:W-:Y:S04]  /*05f0*/  LDS.U8 R3, [R6+UR6+0x30] ;  /* 0x0000300606037984 */ /* 0x000fe80008000000 */
[----:B------:R-:W2:Y:S04]  /*0600*/  LDS.U8 R24, [R6+UR6+0x20] ;  /* 0x0000200606187984 */ /* 0x000ea80008000000 */
[----:B------:R-:W-:Y:S04]  /*0610*/  LDS.U8 R0, [R17+0x1] ;  /* 0x0000010011007984 */ /* 0x000fe80000000000 */
[----:B------:R-:W3:Y:S04]  /*0620*/  LDS.U8 R21, [R17] ;  /* 0x0000000011157984 */ /* 0x000ee80000000000 */
[----:B------:R-:W-:Y:S04]  /*0630*/  LDS.U8 R22, [R17+0x3] ;  /* 0x0000030011167984 */ /* 0x000fe80000000000 */
[----:B------:R-:W4:Y:S04]  /*0640*/  LDS.U8 R25, [R17+0x2] ;  /* 0x0000020011197984 */ /* 0x000f280000000000 */
[----:B------:R-:W-:Y:S04]  /*0650*/  LDS.U8 R2, [R6+UR6+0x70] ;  /* 0x0000700606027984 */ /* 0x000fe80008000000 */
[----:B------:R-:W5:Y:S01]  /*0660*/  LDS.U8 R23, [R6+UR6+0x60] ;  /* 0x0000600606177984 */ /* 0x000f620008000000 */
[----:B0-----:R-:W-:-:S02]  /*0670*/  PRMT R26, R27, 0x3340, R26 ;  /* 0x000033401b1a7816 */ /* 0x001fc4000000001a */
[----:B--2---:R-:W-:Y:S02]  /*0680*/  PRMT R3, R24, 0x3340, R3 ;  /* 0x0000334018037816 */ /* 0x004fe40000000003 */
[----:B------:R-:W-:Y:S02]  /*0690*/  LDS.U8 R24, [R17+0x6] ;  /* 0x0000060011187984 */ /* 0x000fe40000000000 */
[----:B------:R-:W-:Y:S02]  /*06a0*/  PRMT R3, R26, 0x5410, R3 ;  /* 0x000054101a037816 */ /* 0x000fe40000000003 */
[----:B---3--:R-:W-:Y:S02]  /*06b0*/  PRMT R27, R21, 0x3340, R0 ;  /* 0x00003340151b7816 */ /* 0x008fe40000000000 */
[----:B------:R-:W0:Y:S01]  /*06c0*/  LDS.U8 R21, [R17+0x7] ;  /* 0x0000070011157984 */ /* 0x000e220000000000 */
[----:B----4-:R-:W-:-:S03]  /*06d0*/  PRMT R26, R25, 0x3340, R22 ;  /* 0x00003340191a7816 */ /* 0x010fc60000000016 */
[----:B------:R-:W-:Y:S01]  /*06e0*/  LDS.U8 R25, [R6+UR6+0x50] ;  /* 0x0000500606197984 */ /* 0x000fe20008000000 */
[----:B------:R-:W-:-:S03]  /*06f0*/  PRMT R26, R27, 0x5410, R26 ;  /* 0x000054101b1a7816 */ /* 0x000fc6000000001a */
[----:B------:R-:W2:Y:S01]  /*0700*/  LDS.U8 R22, [R6+UR6+0x40] ;  /* 0x0000400606167984 */ /* 0x000ea20008000000 */
[----:B-----5:R-:W-:Y:S01]  /*0710*/  PRMT R0, R23, 0x3340, R2 ;  /* 0x0000334017007816 */ /* 0x020fe20000000002 */
[----:B------:R-:W-:Y:S02]  /*0720*/  IDP.4A.S8.S8 R3, R3, R26, R14 ;  /* 0x0000001a03037226 */ /* 0x000fe4000000060e */
[----:B------:R-:W-:Y:S04]  /*0730*/  LDS.U8 R2, [R17+0x5] ;  /* 0x0000050011027984 */ /* 0x000fe80000000000 */
[----:B------:R-:W3:Y:S04]  /*0740*/  LDS.U8 R23, [R17+0x4] ;  /* 0x0000040011177984 */ /* 0x000ee80000000000 */
[----:B------:R-:W-:Y:S04]  /*0750*/  LDS.U8 R26, [R6+UR6+0xb0] ;  /* 0x0000b006061a7984 */ /* 0x000fe80008000000 */
[----:B------:R-:W4:Y:S04]  /*0760*/  LDS.U8 R27, [R6+UR6+0xa0] ;  /* 0x0000a006061b7984 */ /* 0x000f280008000000 */
[----:B------:R-:W-:Y:S01]  /*0770*/  LDS.U8 R14, [R6+UR6+0x90] ;  /* 0x00009006060e7984 */ /* 0x000fe20008000000 */
[----:B0-----:R-:W-:-:S03]  /*0780*/  PRMT R24, R24, 0x3340, R21 ;  /* 0x0000334018187816 */ /* 0x001fc60000000015 */
[----:B------:R-:W0:Y:S01]  /*0790*/  LDS.U8 R21, [R6+UR6+0x80] ;  /* 0x0000800606157984 */ /* 0x000e220008000000 */
[----:B--2---:R-:W-:-:S03]  /*07a0*/  PRMT R25, R22, 0x3340, R25 ;  /* 0x0000334016197816 */ /* 0x004fc60000000019 */
[----:B------:R-:W-:Y:S01]  /*07b0*/  LDS.U8 R22, [R17+0xb] ;  /* 0x00000b0011167984 */ /* 0x000fe20000000000 */
[----:B------:R-:W-:-:S03]  /*07c0*/  PRMT R0, R25, 0x5410, R0 ;  /* 0x0000541019007816 */ /* 0x000fc60000000000 */
[----:B------:R-:W2:Y:S01]  /*07d0*/  LDS.U8 R25, [R17+0xa] ;  /* 0x00000a0011197984 */ /* 0x000ea20000000000 */
[----:B---3--:R-:W-:-:S04]  /*07e0*/  PRMT R23, R23, 0x3340, R2 ;  /* 0x0000334017177816 */ /* 0x008fc80000000002 */
[----:B------:R-:W-:Y:S02]  /*07f0*/  PRMT R2, R23, 0x5410, R24 ;  /* 0x0000541017027816 */ /* 0x000fe40000000018 */
[----:B----4-:R-:W-:-:S03]  /*0800*/  PRMT R23, R27, 0x3340, R26 ;  /* 0x000033401b177816 */ /* 0x010fc6000000001a */
[----:B------:R-:W-:Y:S01]  /*0810*/  IDP.4A.S8.S8 R0, R0, R2, R3 ;  /* 0x0000000200007226 */ /* 0x000fe20000000603 */
[----:B------:R-:W-:Y:S04]  /*0820*/  LDS.U8 R26, [R17+0x9] ;  /* 0x00000900111a7984 */ /* 0x000fe80000000000 */
[----:B------:R-:W3:Y:S04]  /*0830*/  LDS.U8 R27, [R17+0x8] ;  /* 0x00000800111b7984 */ /* 0x000ee80000000000 */
[----:B------:R-:W-:Y:S01]  /*0840*/  LDS.U8 R3, [R6+UR6+0xd0] ;  /* 0x0000d00606037984 */ /* 0x000fe20008000000 */
[----:B0-----:R-:W-:-:S03]  /*0850*/  PRMT R24, R21, 0x3340, R14 ;  /* 0x0000334015187816 */ /* 0x001fc6000000000e */
[----:B------:R-:W-:Y:S01]  /*0860*/  LDS.U8 R14, [R6+UR6+0xf0] ;  /* 0x0000f006060e7984 */ /* 0x000fe20008000000 */
[----:B------:R-:W-:-:S03]  /*0870*/  PRMT R23, R24, 0x5410, R23 ;  /* 0x0000541018177816 */ /* 0x000fc60000000017 */
[----:B------:R-:W0:Y:S04]  /*0880*/  LDS.U8 R21, [R6+UR6+0xe0] ;  /* 0x0000e00606157984 */ /* 0x000e280008000000 */
[----:B------:R-:W-:Y:S01]  /*0890*/  LDS.U8 R24, [R17+0xe] ;  /* 0x00000e0011187984 */ /* 0x000fe20000000000 */
[----:B--2---:R-:W-:-:S03]  /*08a0*/  PRMT R22, R25, 0x3340, R22 ;  /* 0x0000334019167816 */ /* 0x004fc60000000016 */
[----:B------:R-:W-:Y:S01]  /*08b0*/  LDS.U8 R25, [R17+0xd] ;  /* 0x00000d0011197984 */ /* 0x000fe20000000000 */
[----:B---3--:R-:W-:-:S03]  /*08c0*/  PRMT R27, R27, 0x3340, R26 ;  /* 0x000033401b1b7816 */ /* 0x008fc6000000001a */
[----:B------:R-:W2:Y:S01]  /*08d0*/  LDS.U8 R26, [R17+0xc] ;  /* 0x00000c00111a7984 */ /* 0x000ea20000000000 */
[----:B------:R-:W-:-:S03]  /*08e0*/  PRMT R2, R27, 0x5410, R22 ;  /* 0x000054101b027816 */ /* 0x000fc60000000016 */
[----:B------:R-:W3:Y:S02]  /*08f0*/  LDS.U8 R22, [R6+UR6+0xc0] ;  /* 0x0000c00606167984 */ /* 0x000ee40008000000 */
[----:B------:R-:W-:Y:S01]  /*0900*/  IDP.4A.S8.S8 R0, R23, R2, R0 ;  /* 0x0000000217007226 */ /* 0x000fe20000000600 */
[----:B0-----:R-:W-:Y:S02]  /*0910*/  PRMT R14, R21, 0x3340, R14 ;  /* 0x00003340150e7816 */ /* 0x001fe4000000000e */
[----:B------:R-:W0:Y:S01]  /*0920*/  LDS.U8 R21, [R17+0xf] ;  /* 0x00000f0011157984 */ /* 0x000e220000000000 */
[----:B--2---:R-:W-:Y:S02]  /*0930*/  PRMT R26, R26, 0x3340, R25 ;  /* 0x000033401a1a7816 */ /* 0x004fe40000000019 */
[----:B---3--:R-:W-:-:S04]  /*0940*/  PRMT R3, R22, 0x3340, R3 ;  /* 0x0000334016037816 */ /* 0x008fc80000000003 */
[----:B------:R-:W-:Y:S02]  /*0950*/  PRMT R3, R3, 0x5410, R14 ;  /* 0x0000541003037816 */ /* 0x000fe4000000000e */
[----:B0-----:R-:W-:-:S04]  /*0960*/  PRMT R21, R24, 0x3340, R21 ;  /* 0x0000334018157816 */ /* 0x001fc80000000015 */
[----:B------:R-:W-:-:S05]  /*0970*/  PRMT R21, R26, 0x5410, R21 ;  /* 0x000054101a157816 */ /* 0x000fca0000000015 */
[----:B------:R-:W-:Y:S01]  /*0980*/  IDP.4A.S8.S8 R14, R3, R21, R0 ;  /* 0x00000015030e7226 */ /* 0x000fe20000000600 */
[----:B------:R-:W-:Y:S06]  /*0990*/  BAR.SYNC.DEFER_BLOCKING 0x0 ;  /* 0x0000000000007b1d */ /* 0x000fec0000010000 */
[----:B------:R-:W-:Y:S05]  /*09a0*/  BRA.U UP0, `(.L_x_8) ;  /* 0xfffffff900147547 */ /* 0x000fea000b83ffff */
[----:B------:R-:W-:-:S04]  /*09b0*/  ISETP.GT.AND P0, PT, R12, 0x3ff, PT ;  /* 0x000003ff0c00780c */ /* 0x000fc80003f04270 */
[----:B------:R-:W-:-:S13]  /*09c0*/  ISETP.GT.U32.OR P0, PT, R7, 0x3ff, P0 ;  /* 0x000003ff0700780c */ /* 0x000fda0000704470 */
[----:B------:R-:W-:Y:S05]  /*09d0*/  @P0 EXIT ;  /* 0x000000000000094d */ /* 0x000fea0003800000 */
[----:B------:R-:W0:Y:S01]  /*09e0*/  LDCU.64 UR4, c[0x0][0x398] ;  /* 0x00007300ff0477ac */ /* 0x000e220008000a00 */
[----:B------:R-:W2:Y:S01]  /*09f0*/  LDC.64 R2, c[0x0][0x390] ;  /* 0x0000e400ff027b82 */ /* 0x000ea20000000a00 */
[----:B------:R-:W-:Y:S01]  /*0a00*/  I2FP.F32.S32 R14, R14 ;  /* 0x0000000e000e7245 */ /* 0x000fe20000201400 */
[----:B------:R-:W-:-:S04]  /*0a10*/  IMAD.IADD R9, R12, 0x1, R9 ;  /* 0x000000010c097824 */ /* 0x000fc800078e0209 */
[----:B0-----:R-:W-:-:S04]  /*0a20*/  FMUL R14, R14, UR4 ;  /* 0x000000040e0e7c20 */ /* 0x001fc80008400000 */
[----:B------:R-:W-:Y:S01]  /*0a30*/  FMUL R14, R14, UR5 ;  /* 0x000000050e0e7c20 */ /* 0x000fe20008400000 */
[----:B--2---:R-:W-:-:S04]  /*0a40*/  IMAD.WIDE R2, R9, 0x2, R2 ;  /* 0x0000000209027825 */ /* 0x004fc800078e0202 */
[----:B------:R-:W-:-:S05]  /*0a50*/  F2FP.F16.F32.PACK_AB R14, RZ, R14 ;  /* 0x0000000eff0e723e */ /* 0x000fca00000000ff */
[----:B------:R-:W-:Y:S01]  /*0a60*/  STG.E.U16 desc[UR8][R2.64], R14 ;  /* 0x0000000e02007986 */ /* 0x000fe2000c101508 */
[----:B------:R-:W-:Y:S05]  /*0a70*/  EXIT ;  /* 0x000000000000794d */ /* 0x000fea0003800000 */
        .weak           $__internal_0_$__cuda_sm3x_div_rn_noftz_f32_slowpath
        .type           $__internal_0_$__cuda_sm3x_div_rn_noftz_f32_slowpath,@function
        .size           $__internal_0_$__cuda_sm3x_div_rn_noftz_f32_slowpath,(.L_x_33 - $__internal_0_$__cuda_sm3x_div_rn_noftz_f32_slowpath)
$__internal_0_$__cuda_sm3x_div_rn_noftz_f32_slowpath:
[----:B------:R-:W-:Y:S01]  /*0a80*/  SHF.R.U32.HI R21, RZ, 0x17, R3 ;  /* 0x00000017ff157819 */ /* 0x000fe20000011603 */
[----:B------:R-:W-:Y:S01]  /*0a90*/  BSSY.RECONVERGENT B2, `(.L_x_9) ;  /* 0x0000062000027945 */ /* 0x000fe20003800200 */
[----:B------:R-:W-:Y:S02]  /*0aa0*/  SHF.R.U32.HI R24, RZ, 0x17, R0 ;  /* 0x00000017ff187819 */ /* 0x000fe40000011600 */
[----:B------:R-:W-:Y:S02]  /*0ab0*/  LOP3.LUT R21, R21, 0xff, RZ, 0xc0, !PT ;  /* 0x000000ff15157812 */ /* 0x000fe400078ec0ff */
[----:B------:R-:W-:-:S03]  /*0ac0*/  LOP3.LUT R24, R24, 0xff, RZ, 0xc0, !PT ;  /* 0x000000ff18187812 */ /* 0x000fc600078ec0ff */
[----:B------:R-:W-:Y:S02]  /*0ad0*/  VIADD R25, R21, 0xffffffff ;  /* 0xffffffff15197836 */ /* 0x000fe40000000000 */
[----:B------:R-:W-:-:S03]  /*0ae0*/  VIADD R23, R24, 0xffffffff ;  /* 0xffffffff18177836 */ /* 0x000fc60000000000 */
[----:B------:R-:W-:-:S04]  /*0af0*/  ISETP.GT.U32.AND P0, PT, R25, 0xfd, PT ;  /* 0x000000fd1900780c */ /* 0x000fc80003f04070 */
[----:B------:R-:W-:-:S13]  /*0b00*/  ISETP.GT.U32.OR P0, PT, R23, 0xfd, P0 ;  /* 0x000000fd1700780c */ /* 0x000fda0000704470 */
[----:B------:R-:W-:Y:S01]  /*0b10*/  @!P0 IMAD.MOV.U32 R2, RZ, RZ, RZ ;  /* 0x000000ffff028224 */ /* 0x000fe200078e00ff */
[----:B------:R-:W-:Y:S06]  /*0b20*/  @!P0 BRA `(.L_x_10) ;  /* 0x00000000005c8947 */ /* 0x000fec0003800000 */
[----:B------:R-:W-:Y:S02]  /*0b30*/  FSETP.GTU.FTZ.AND P0, PT, |R0|, +INF , PT ;  /* 0x7f8000000000780b */ /* 0x000fe40003f1c200 */
[----:B------:R-:W-:-:S04]  /*0b40*/  FSETP.GTU.FTZ.AND P1, PT, |R3|, +INF , PT ;  /* 0x7f8000000300780b */ /* 0x000fc80003f3c200 */
[----:B------:R-:W-:-:S13]  /*0b50*/  PLOP3.LUT P0, PT, P0, P1, PT, 0xf8, 0x8f ;  /* 0x00000000008f781c */ /* 0x000fda0000703f70 */
[----:B------:R-:W-:Y:S05]  /*0b60*/  @P0 BRA `(.L_x_11) ;  /* 0x00000004004c0947 */ /* 0x000fea0003800000 */
[----:B------:R-:W-:-:S13]  /*0b70*/  LOP3.LUT P0, RZ, R3, 0x7fffffff, R0, 0xc8, !PT ;  /* 0x7fffffff03ff7812 */ /* 0x000fda000780c800 */
[----:B------:R-:W-:Y:S05]  /*0b80*/  @!P0 BRA `(.L_x_12) ;  /* 0x00000004003c8947 */ /* 0x000fea0003800000 */
[C---:B------:R-:W-:Y:S02]  /*0b90*/  FSETP.NEU.FTZ.AND P2, PT, |R0|.reuse, +INF , PT ;  /* 0x7f8000000000780b */ /* 0x040fe40003f5d200 */
[----:B------:R-:W-:Y:S02]  /*0ba0*/  FSETP.NEU.FTZ.AND P1, PT, |R3|, +INF , PT ;  /* 0x7f8000000300780b */ /* 0x000fe40003f3d200 */
[----:B------:R-:W-:-:S11]  /*0bb0*/  FSETP.NEU.FTZ.AND P0, PT, |R0|, +INF , PT ;  /* 0x7f8000000000780b */ /* 0x000fd60003f1d200 */
[----:B------:R-:W-:Y:S05]  /*0bc0*/  @!P1 BRA !P2, `(.L_x_12) ;  /* 0x00000004002c9947 */ /* 0x000fea0005000000 */
[----:B------:R-:W-:-:S04]  /*0bd0*/  LOP3.LUT P2, RZ, R0, 0x7fffffff, RZ, 0xc0, !PT ;  /* 0x7fffffff00ff7812 */ /* 0x000fc8000784c0ff */
[----:B------:R-:W-:-:S13]  /*0be0*/  PLOP3.LUT P1, PT, P1, P2, PT, 0x2f, 0xf2 ;  /* 0x0000000000f2781c */ /* 0x000fda0000f24577 */
[----:B------:R-:W-:Y:S05]  /*0bf0*/  @P1 BRA `(.L_x_13) ;  /* 0x0000000400181947 */ /* 0x000fea0003800000 */
[----:B------:R-:W-:-:S04]  /*0c00*/  LOP3.LUT P1, RZ, R3, 0x7fffffff, RZ, 0xc0, !PT ;  /* 0x7fffffff03ff7812 */ /* 0x000fc8000782c0ff */
[----:B------:R-:W-:-:S13]  /*0c10*/  PLOP3.LUT P0, PT, P0, P1, PT, 0x2f, 0xf2 ;  /* 0x0000000000f2781c */ /* 0x000fda0000702577 */
[----:B------:R-:W-:Y:S05]  /*0c20*/  @P0 BRA `(.L_x_14) ;  /* 0x0000000400000947 */ /* 0x000fea0003800000 */
[----:B------:R-:W-:Y:S02]  /*0c30*/  ISETP.GE.AND P0, PT, R23, RZ, PT ;  /* 0x000000ff1700720c */ /* 0x000fe40003f06270 */
[----:B------:R-:W-:-:S11]  /*0c40*/  ISETP.GE.AND P1, PT, R25, RZ, PT ;  /* 0x000000ff1900720c */ /* 0x000fd60003f26270 */
[----:B------:R-:W-:Y:S02]  /*0c50*/  @P0 IMAD.MOV.U32 R2, RZ, RZ, RZ ;  /* 0x000000ffff020224 */ /* 0x000fe400078e00ff */
[----:B------:R-:W-:Y:S01]  /*0c60*/  @!P0 FFMA R0, R0, 1.84467440737095516160e+19, RZ ;  /* 0x5f80000000008823 */ /* 0x000fe200000000ff */
[----:B------:R-:W-:Y:S02]  /*0c70*/  @!P0 IMAD.MOV.U32 R2, RZ, RZ, -0x40 ;  /* 0xffffffc0ff028424 */ /* 0x000fe400078e00ff */
[----:B------:R-:W-:Y:S02]  /*0c80*/  @!P1 FFMA R3, R3, 1.84467440737095516160e+19, RZ ;  /* 0x5f80000003039823 */ /* 0x000fe400000000ff */
[----:B------:R-:W-:-:S07]  /*0c90*/  @!P1 VIADD R2, R2, 0x40 ;  /* 0x0000004002029836 */ /* 0x000fce0000000000 */
.L_x_10:
[----:B------:R-:W-:Y:S01]  /*0ca0*/  LEA R26, R21, 0xc0800000, 0x17 ;  /* 0xc0800000151a7811 */ /* 0x000fe200078eb8ff */
[----:B------:R-:W-:Y:S01]  /*0cb0*/  VIADD R24, R24, 0xffffff81 ;  /* 0xffffff8118187836 */ /* 0x000fe20000000000 */
[----:B------:R-:W-:Y:S03]  /*0cc0*/  BSSY.RECONVERGENT B3, `(.L_x_15) ;  /* 0x0000035000037945 */ /* 0x000fe60003800200 */
[----:B------:R-:W-:Y:S02]  /*0cd0*/  IMAD.IADD R25, R3, 0x1, -R26 ;  /* 0x0000000103197824 */ /* 0x000fe400078e0a1a */
[C---:B------:R-:W-:Y:S02]  /*0ce0*/  IMAD R0, R24.reuse, -0x800000, R0 ;  /* 0xff80000018007824 */ /* 0x040fe400078e0200 */
[----:B------:R0:W1:Y:S01]  /*0cf0*/  MUFU.RCP R26, R25 ;  /* 0x00000019001a7308 */ /* 0x0000620000001000 */
[----:B------:R-:W-:Y:S01]  /*0d00*/  FADD.FTZ R23, -R25, -RZ ;  /* 0x800000ff19177221 */ /* 0x000fe20000010100 */
[----:B0-----:R-:W-:-:S05]  /*0d10*/  IADD3 R25, PT, PT, R24, 0x7f, -R21 ;  /* 0x0000007f18197810 */ /* 0x001fca0007ffe815 */
[----:B------:R-:W-:Y:S02]  /*0d20*/  IMAD.IADD R25, R25, 0x1, R2 ;  /* 0x0000000119197824 */ /* 0x000fe400078e0202 */
[----:B-1----:R-:W-:-:S04]  /*0d30*/  FFMA R3, R26, R23, 1 ;  /* 0x3f8000001a037423 */ /* 0x002fc80000000017 */
[----:B------:R-:W-:-:S04]  /*0d40*/  FFMA R3, R26, R3, R26 ;  /* 0x000000031a037223 */ /* 0x000fc8000000001a */
[----:B------:R-:W-:-:S04]  /*0d50*/  FFMA R26, R0, R3, RZ ;  /* 0x00000003001a7223 */ /* 0x000fc800000000ff */
[----:B------:R-:W-:-:S04]  /*0d60*/  FFMA R27, R23, R26, R0 ;  /* 0x0000001a171b7223 */ /* 0x000fc80000000000 */
[----:B------:R-:W-:-:S04]  /*0d70*/  FFMA R26, R3, R27, R26 ;  /* 0x0000001b031a7223 */ /* 0x000fc8000000001a */
[----:B------:R-:W-:-:S04]  /*0d80*/  FFMA R23, R23, R26, R0 ;  /* 0x0000001a17177223 */ /* 0x000fc80000000000 */
[----:B------:R-:W-:-:S05]  /*0d90*/  FFMA R0, R3, R23, R26 ;  /* 0x0000001703007223 */ /* 0x000fca000000001a */
[----:B------:R-:W-:-:S04]  /*0da0*/  SHF.R.U32.HI R21, RZ, 0x17, R0 ;  /* 0x00000017ff157819 */ /* 0x000fc80000011600 */
[----:B------:R-:W-:-:S05]  /*0db0*/  LOP3.LUT R21, R21, 0xff, RZ, 0xc0, !PT ;  /* 0x000000ff15157812 */ /* 0x000fca00078ec0ff */
[----:B------:R-:W-:-:S04]  /*0dc0*/  IMAD.IADD R21, R21, 0x1, R25 ;  /* 0x0000000115157824 */ /* 0x000fc800078e0219 */
[----:B------:R-:W-:-:S05]  /*0dd0*/  VIADD R2, R21, 0xffffffff ;  /* 0xffffffff15027836 */ /* 0x000fca0000000000 */
[----:B------:R-:W-:-:S13]  /*0de0*/  ISETP.GE.U32.AND P0, PT, R2, 0xfe, PT ;  /* 0x000000fe0200780c */ /* 0x000fda0003f06070 */
[----:B------:R-:W-:Y:S05]  /*0df0*/  @!P0 BRA `(.L_x_16) ;  /* 0x0000000000808947 */ /* 0x000fea0003800000 */
[----:B------:R-:W-:-:S13]  /*0e00*/  ISETP.GT.AND P0, PT, R21, 0xfe, PT ;  /* 0x000000fe1500780c */ /* 0x000fda0003f04270 */
[----:B------:R-:W-:Y:S05]  /*0e10*/  @P0 BRA `(.L_x_17) ;  /* 0x00000000006c0947 */ /* 0x000fea0003800000 */
[----:B------:R-:W-:-:S13]  /*0e20*/  ISETP.GE.AND P0, PT, R21, 0x1, PT ;  /* 0x000000011500780c */ /* 0x000fda0003f06270 */
[----:B------:R-:W-:Y:S05]  /*0e30*/  @P0 BRA `(.L_x_18) ;  /* 0x0000000000740947 */ /* 0x000fea0003800000 */
[----:B------:R-:W-:Y:S02]  /*0e40*/  ISETP.GE.AND P0, PT, R21, -0x18, PT ;  /* 0xffffffe81500780c */ /* 0x000fe40003f06270 */
[----:B------:R-:W-:-:S11]  /*0e50*/  LOP3.LUT R0, R0, 0x80000000, RZ, 0xc0, !PT ;  /* 0x8000000000007812 */ /* 0x000fd600078ec0ff */
[----:B------:R-:W-:Y:S05]  /*0e60*/  @!P0 BRA `(.L_x_18) ;  /* 0x0000000000688947 */ /* 0x000fea0003800000 */
[-CC-:B------:R-:W-:Y:S01]  /*0e70*/  FFMA.RZ R2, R3, R23.reuse, R26.reuse ;  /* 0x0000001703027223 */ /* 0x180fe2000000c01a */
[C---:B------:R-:W-:Y:S02]  /*0e80*/  ISETP.NE.AND P2, PT, R21.reuse, RZ, PT ;  /* 0x000000ff1500720c */ /* 0x040fe40003f45270 */
[----:B------:R-:W-:Y:S02]  /*0e90*/  ISETP.NE.AND P1, PT, R21, RZ, PT ;  /* 0x000000ff1500720c */ /* 0x000fe40003f25270 */
[----:B------:R-:W-:Y:S01]  /*0ea0*/  LOP3.LUT R24, R2, 0x7fffff, RZ, 0xc0, !PT ;  /* 0x007fffff02187812 */ /* 0x000fe200078ec0ff */
[CCC-:B------:R-:W-:Y:S01]  /*0eb0*/  FFMA.RP R2, R3.reuse, R23.reuse, R26.reuse ;  /* 0x0000001703027223 */ /* 0x1c0fe2000000801a */
[----:B------:R-:W-:Y:S01]  /*0ec0*/  FFMA.RM R3, R3, R23, R26 ;  /* 0x0000001703037223 */ /* 0x000fe2000000401a */
[----:B------:R-:W-:Y:S01]  /*0ed0*/  VIADD R23, R21, 0x20 ;  /* 0x0000002015177836 */ /* 0x000fe20000000000 */
[----:B------:R-:W-:Y:S01]  /*0ee0*/  LOP3.LUT R24, R24, 0x800000, RZ, 0xfc, !PT ;  /* 0x0080000018187812 */ /* 0x000fe200078efcff */
[----:B------:R-:W-:-:S02]  /*0ef0*/  IMAD.MOV R21, RZ, RZ, -R21 ;  /* 0x000000ffff157224 */ /* 0x000fc400078e0a15 */
[----:B------:R-:W-:Y:S02]  /*0f00*/  FSETP.NEU.FTZ.AND P0, PT, R2, R3, PT ;  /* 0x000000030200720b */ /* 0x000fe40003f1d000 */
[----:B------:R-:W-:Y:S02]  /*0f10*/  SHF.L.U32 R23, R24, R23, RZ ;  /* 0x0000001718177219 */ /* 0x000fe400000006ff */
[----:B------:R-:W-:Y:S02]  /*0f20*/  SEL R3, R21, RZ, P2 ;  /* 0x000000ff15037207 */ /* 0x000fe40001000000 */
[----:B------:R-:W-:Y:S02]  /*0f30*/  ISETP.NE.AND P1, PT, R23, RZ, P1 ;  /* 0x000000ff1700720c */ /* 0x000fe40000f25270 */
[----:B------:R-:W-:Y:S02]  /*0f40*/  SHF.R.U32.HI R3, RZ, R3, R24 ;  /* 0x00000003ff037219 */ /* 0x000fe40000011618 */
[----:B------:R-:W-:-:S02]  /*0f50*/  PLOP3.LUT P0, PT, P0, P1, PT, 0xf8, 0x8f ;  /* 0x00000000008f781c */ /* 0x000fc40000703f70 */
[----:B------:R-:W-:Y:S02]  /*0f60*/  SHF.R.U32.HI R21, RZ, 0x1, R3 ;  /* 0x00000001ff157819 */ /* 0x000fe40000011603 */
[----:B------:R-:W-:-:S04]  /*0f70*/  SEL R2, RZ, 0x1, !P0 ;  /* 0x00000001ff027807 */ /* 0x000fc80004000000 */
[----:B------:R-:W-:-:S04]  /*0f80*/  LOP3.LUT R2, R2, 0x1, R21, 0xf8, !PT ;  /* 0x0000000102027812 */ /* 0x000fc800078ef815 */
[----:B------:R-:W-:-:S05]  /*0f90*/  LOP3.LUT R2, R2, R3, RZ, 0xc0, !PT ;  /* 0x0000000302027212 */ /* 0x000fca00078ec0ff */
[----:B------:R-:W-:-:S05]  /*0fa0*/  IMAD.IADD R21, R21, 0x1, R2 ;  /* 0x0000000115157824 */ /* 0x000fca00078e0202 */
[----:B------:R-:W-:Y:S01]  /*0fb0*/  LOP3.LUT R0, R21, R0, RZ, 0xfc, !PT ;  /* 0x0000000015007212 */ /* 0x000fe200078efcff */
[----:B------:R-:W-:Y:S06]  /*0fc0*/  BRA `(.L_x_18) ;  /* 0x0000000000107947 */ /* 0x000fec0003800000 */
.L_x_17:
[----:B------:R-:W-:-:S04]  /*0fd0*/  LOP3.LUT R0, R0, 0x80000000, RZ, 0xc0, !PT ;  /* 0x8000000000007812 */ /* 0x000fc800078ec0ff */
[----:B------:R-:W-:Y:S01]  /*0fe0*/  LOP3.LUT R0, R0, 0x7f800000, RZ, 0xfc, !PT ;  /* 0x7f80000000007812 */ /* 0x000fe200078efcff */
[----:B------:R-:W-:Y:S06]  /*0ff0*/  BRA `(.L_x_18) ;  /* 0x0000000000047947 */ /* 0x000fec0003800000 */
.L_x_16:
[----:B------:R-:W-:-:S07]  /*1000*/  IMAD R0, R25, 0x800000, R0 ;  /* 0x0080000019007824 */ /* 0x000fce00078e0200 */
.L_x_18:
[----:B------:R-:W-:Y:S05]  /*1010*/  BSYNC.RECONVERGENT B3 ;  /* 0x0000000000037941 */ /* 0x000fea0003800200 */
.L_x_15:
[----:B------:R-:W-:Y:S05]  /*1020*/  BRA `(.L_x_19) ;  /* 0x0000000000207947 */ /* 0x000fea0003800000 */
.L_x_14:
[----:B------:R-:W-:-:S04]  /*1030*/  LOP3.LUT R0, R3, 0x80000000, R0, 0x48, !PT ;  /* 0x8000000003007812 */ /* 0x000fc800078e4800 */
[----:B------:R-:W-:Y:S01]  /*1040*/  LOP3.LUT R0, R0, 0x7f800000, RZ, 0xfc, !PT ;  /* 0x7f80000000007812 */ /* 0x000fe200078efcff */
[----:B------:R-:W-:Y:S06]  /*1050*/  BRA `(.L_x_19) ;  /* 0x0000000000147947 */ /* 0x000fec0003800000 */
.L_x_13:
[----:B------:R-:W-:Y:S01]  /*1060*/  LOP3.LUT R0, R3, 0x80000000, R0, 0x48, !PT ;  /* 0x8000000003007812 */ /* 0x000fe200078e4800 */
[----:B------:R-:W-:Y:S06]  /*1070*/  BRA `(.L_x_19) ;  /* 0x00000000000c7947 */ /* 0x000fec0003800000 */
.L_x_12:
[----:B------:R-:W0:Y:S01]  /*1080*/  MUFU.RSQ R0, -QNAN ;  /* 0xffc0000000007908 */ /* 0x000e220000001400 */
[----:B------:R-:W-:Y:S05]  /*1090*/  BRA `(.L_x_19) ;  /* 0x0000000000047947 */ /* 0x000fea0003800000 */
.L_x_11:
[----:B------:R-:W-:-:S07]  /*10a0*/  FADD.FTZ R0, R0, R3 ;  /* 0x0000000300007221 */ /* 0x000fce0000010000 */
.L_x_19:
[----:B------:R-:W-:Y:S05]  /*10b0*/  BSYNC.RECONVERGENT B2 ;  /* 0x0000000000027941 */ /* 0x000fea0003800200 */
.L_x_9:
[----:B------:R-:W-:Y:S02]  /*10c0*/  IMAD.MOV.U32 R2, RZ, RZ, R22 ;  /* 0x000000ffff027224 */ /* 0x000fe400078e0016 */
[----:B------:R-:W-:Y:S02]  /*10d0*/  IMAD.MOV.U32 R3, RZ, RZ, 0x0 ;  /* 0x00000000ff037424 */ /* 0x000fe400078e00ff */
[----:B0-----:R-:W-:Y:S02]  /*10e0*/  IMAD.MOV.U32 R21, RZ, RZ, R0 ;  /* 0x000000ffff157224 */ /* 0x001fe400078e0000 */
[----:B------:R-:W-:Y:S05]  /*10f0*/  RET.REL.NODEC R2 `(_Z21matMulFusedTiledQuantPfS_P6__halfff) ;  /* 0xffffffec02c07950 */ /* 0x000fea0003c3ffff */
.L_x_20:
[----:B------:R-:W-:-:S00]  /*1100*/  BRA `(.L_x_20) ;  /* 0xfffffffc00fc7947 */ /* 0x000fc0000383ffff */
[----:B------:R-:W-:-:S00]  /*1110*/  NOP ;  /* 0x0000000000007918 */ /* 0x000fc00000000000 */
        /* <DEDUP_REMOVED lines=14> */
.L_x_33:


//--------------------- .text._Z4initPfj          --------------------------
	.section	.text._Z4initPfj,"ax",@progbits
	.align	128
        .global         _Z4initPfj
        .type           _Z4initPfj,@function
        .size           _Z4initPfj,(.L_x_35 - _Z4initPfj)
        .other          _Z4initPfj,@"STO_CUDA_ENTRY STV_DEFAULT"
_Z4initPfj:
.text._Z4initPfj:
[----:B------:R-:W0:Y:S01]  /*0000*/  LDC R1, c[0x0][0x37c] ;  /* 0x0000df00ff017b82 */ /* 0x000e220000000800 */
[----:B------:R-:W1:Y:S07]  /*0010*/  S2R R2, SR_TID.X ;  /* 0x0000000000027919 */ /* 0x000e6e0000002100 */
[----:B------:R-:W2:Y:S01]  /*0020*/  LDC R0, c[0x0][0x364] ;  /* 0x0000d900ff007b82 */ /* 0x000ea20000000800 */
[----:B0-----:R-:W-:Y:S01]  /*0030*/  VIADD R1, R1, 0xffffffd0 ;  /* 0xffffffd001017836 */ /* 0x001fe20000000000 */
[----:B------:R-:W2:Y:S06]  /*0040*/  S2R R3, SR_TID.Y ;  /* 0x0000000000037919 */ /* 0x000eac0000002200 */
[----:B------:R-:W1:Y:S08]  /*0050*/  S2UR UR5, SR_CTAID.X ;  /* 0x00000000000579c3 */ /* 0x000e700000002500 */
[----:B------:R-:W1:Y:S08]  /*0060*/  LDC R11, c[0x0][0x360] ;  /* 0x0000d800ff0b7b82 */ /* 0x000e700000000800 */
[----:B------:R-:W2:Y:S01]  /*0070*/  S2UR UR4, SR_CTAID.Y ;  /* 0x00000000000479c3 */ /* 0x000ea20000002600 */
[----:B-1----:R-:W-:-:S05]  /*0080*/  IMAD R11, R11, UR5, R2 ;  /* 0x000000050b0b7c24 */ /* 0x002fca000f8e0202 */
[----:B------:R-:W-:Y:S01]  /*0090*/  ISETP.GT.AND P0, PT, R11, 0x3ff, PT ;  /* 0x000003ff0b00780c */ /* 0x000fe20003f04270 */
[----:B--2---:R-:W-:-:S05]  /*00a0*/  IMAD R0, R0, UR4, R3 ;  /* 0x0000000400007c24 */ /* 0x004fca000f8e0203 */
[----:B------:R-:W-:-:S13]  /*00b0*/  ISETP.GT.U32.OR P0, PT, R0, 0x3ff, P0 ;  /* 0x000003ff0000780c */ /* 0x000fda0000704470 */
[----:B------:R-:W-:Y:S05]  /*00c0*/  @P0 EXIT ;  /* 0x000000000000094d */ /* 0x000fea0003800000 */
[----:B------:R-:W0:Y:S01]  /*00d0*/  LDC R2, c[0x0][0x388] ;  /* 0x0000e200ff027b82 */ /* 0x000e220000000800 */
[----:B------:R-:W-:Y:S01]  /*00e0*/  IMAD.MOV.U32 R7, RZ, RZ, -0x75bd8fc ;  /* 0xf8a42704ff077424 */ /* 0x000fe200078e00ff */
[----:B------:R-:W1:Y:S01]  /*00f0*/  LDCU.64 UR6, c[0x0][0x358] ;  /* 0x00006b00ff0677ac */ /* 0x000e620008000a00 */
[----:B------:R-:W-:Y:S01]  /*0100*/  IMAD.MOV.U32 R8, RZ, RZ, -0x23270784 ;  /* 0xdcd8f87cff087424 */ /* 0x000fe200078e00ff */
[----:B------:R-:W-:Y:S01]  /*0110*/  BSSY.RECONVERGENT B0, `(.L_x_21) ;  /* 0x000025a000007945 */ /* 0x000fe20003800200 */
[----:B------:R-:W-:-:S05]  /*0120*/  IMAD R0, R0, 0x400, R11 ;  /* 0x0000040000007824 */ /* 0x000fca00078e020b */
[----:B------:R-:W-:Y:S02]  /*0130*/  ISETP.NE.AND P0, PT, R0, RZ, PT ;  /* 0x000000ff0000720c */ /* 0x000fe40003f05270 */
[----:B------:R-:W-:Y:S02]  /*0140*/  SHF.R.S32.HI R4, RZ, 0x1f, R0 ;  /* 0x0000001fff047819 */ /* 0x000fe40000011400 */
[----:B0-----:R-:W-:-:S05]  /*0150*/  LOP3.LUT R2, R2, 0xaad26b49, RZ, 0x3c, !PT ;  /* 0xaad26b4902027812 */ /* 0x001fca00078e3cff */
[----:B------:R-:W-:-:S04]  /*0160*/  IMAD R3, R2, 0x4182bed5, RZ ;  /* 0x4182bed502037824 */ /* 0x000fc800078e02ff */
[C---:B------:R-:W-:Y:S01]  /*0170*/  VIADD R5, R3.reuse, 0x583f19 ;  /* 0x00583f1903057836 */ /* 0x040fe20000000000 */
[C---:B------:R-:W-:Y:S01]  /*0180*/  LOP3.LUT R6, R3.reuse, 0x159a55e5, RZ, 0x3c, !PT ;  /* 0x159a55e503067812 */ /* 0x040fe200078e3cff */
[C---:B------:R-:W-:Y:S02]  /*0190*/  VIADD R2, R3.reuse, 0xd9f6dc18 ;  /* 0xd9f6dc1803027836 */ /* 0x040fe40000000000 */
[----:B------:R-:W-:Y:S02]  /*01a0*/  VIADD R3, R3, 0x75bcd15 ;  /* 0x075bcd1503037836 */ /* 0x000fe40000000000 */
[----:B------:R-:W-:Y:S01]  /*01b0*/  IMAD.MOV.U32 R9, RZ, RZ, R5 ;  /* 0x000000ffff097224 */ /* 0x000fe200078e0005 */
[----:B------:R0:W-:Y:S04]  /*01c0*/  STL.64 [R1+0x8], R6 ;  /* 0x0000080601007387 */ /* 0x0001e80000100a00 */
[----:B------:R0:W-:Y:S04]  /*01d0*/  STL.64 [R1], R2 ;  /* 0x0000000201007387 */ /* 0x0001e80000100a00 */
[----:B------:R0:W-:Y:S01]  /*01e0*/  STL.64 [R1+0x10], R8 ;  /* 0x0000100801007387 */ /* 0x0001e20000100a00 */
[----:B-1----:R-:W-:Y:S05]  /*01f0*/  @!P0 BRA `(.L_x_22) ;  /* 0x00000024002c8947 */ /* 0x002fea0003800000 */
[----:B------:R-:W-:Y:S02]  /*0200*/  IMAD.MOV.U32 R13, RZ, RZ, R4 ;  /* 0x000000ffff0d7224 */ /* 0x000fe400078e0004 */
[----:B------:R-:W-:Y:S02]  /*0210*/  IMAD.MOV.U32 R11, RZ, RZ, RZ ;  /* 0x000000ffff0b7224 */ /* 0x000fe400078e00ff */
[----:B------:R-:W-:-:S07]  /*0220*/  IMAD.MOV.U32 R10, RZ, RZ, R0 ;  /* 0x000000ffff0a7224 */ /* 0x000fce00078e0000 */
.L_x_31:
[----:B0-----:R-:W-:Y:S01]  /*0230*/  LOP3.LUT R2, R10, 0x3, RZ, 0xc0, !PT ;  /* 0x000000030a027812 */ /* 0x001fe200078ec0ff */
[----:B------:R-:W-:Y:S03]  /*0240*/  BSSY.RECONVERGENT B1, `(.L_x_23) ;  /* 0x0000240000017945 */ /* 0x000fe60003800200 */
[----:B------:R-:W-:-:S04]  /*0250*/  ISETP.NE.U32.AND P0, PT, R2, RZ, PT ;  /* 0x000000ff0200720c */ /* 0x000fc80003f05070 */
[----:B------:R-:W-:-:S13]  /*0260*/  ISETP.NE.AND.EX P0, PT, RZ, RZ, PT, P0 ;  /* 0x000000ffff00720c */ /* 0x000fda0003f05300 */
[----:B------:R-:W-:Y:S05]  /*0270*/  @!P0 BRA `(.L_x_24) ;  /* 0x0000002000f08947 */ /* 0x000fea0003800000 */
[----:B------:R-:W0:Y:S01]  /*0280*/  LDC.64 R8, c[0x4][RZ] ;  /* 0x01000000ff087b82 */ /* 0x000e220000000a00 */
[----:B------:R-:W-:Y:S02]  /*0290*/  CS2R R2, SRZ ;  /* 0x0000000000027805 */ /* 0x000fe4000001ff00 */
[----:B------:R-:W-:Y:S02]  /*02a0*/  CS2R R4, SRZ ;  /* 0x0000000000047805 */ /* 0x000fe4000001ff00 */
[----:B------:R-:W-:Y:S01]  /*02b0*/  CS2R R6, SRZ ;  /* 0x0000000000067805 */ /* 0x000fe2000001ff00 */
[----:B0-----:R-:W-:-:S07]  /*02c0*/  IMAD.WIDE.U32 R8, R11, 0xc80, R8 ;  /* 0x00000c800b087825 */ /* 0x001fce00078e0008 */
.L_x_26:
[----:B------:R-:W-:-:S06]  /*02d0*/  IMAD R12, R2, 0x4, R1 ;  /* 0x00000004020c7824 */ /* 0x000fcc00078e0201 */
[----:B------:R-:W5:Y:S01]  /*02e0*/  LDL R12, [R12+0x4] ;  /* 0x000004000c0c7983 */ /* 0x000f620000100800 */
[----:B------:R-:W-:-:S05]  /*02f0*/  UMOV UR4, URZ ;  /* 0x000000ff00047c82 */ /* 0x000fca0008000000 */
.L_x_25:
[----:B-----5:R-:W-:Y:S01]  /*0300*/  SHF.R.U32.HI R22, RZ, UR4, R12 ;  /* 0x00000004ff167c19 */ /* 0x020fe2000801160c */
[----:B------:R-:W-:-:S03]  /*0310*/  IMAD.SHL.U32 R14, R2, 0x20, RZ ;  /* 0x00000020020e7824 */ /* 0x000fc600078e00ff */
[----:B------:R-:W-:Y:S01]  /*0320*/  LOP3.LUT R15, R22, 0x1, RZ, 0xc0, !PT ;  /* 0x00000001160f7812 */ /* 0x000fe200078ec0ff */
[----:B------:R-:W-:-:S03]  /*0330*/  VIADD R14, R14, UR4 ;  /* 0x000000040e0e7c36 */ /* 0x000fc60008000000 */
[----:B------:R-:W-:Y:S01]  /*0340*/  ISETP.NE.U32.AND P0, PT, R15, 0x1, PT ;  /* 0x000000010f00780c */ /* 0x000fe20003f05070 */
[----:B------:R-:W-:-:S03]  /*0350*/  IMAD R15, R14, 0x5, RZ ;  /* 0x000000050e0f7824 */ /* 0x000fc600078e02ff */
[----:B------:R-:W-:Y:S01]  /*0360*/  R2P PR, R22, 0x7e ;  /* 0x0000007e16007804 */ /* 0x000fe20000000000 */
[----:B------:R-:W-:-:S08]  /*0370*/  IMAD.WIDE.U32 R14, R15, 0x4, R8 ;  /* 0x000000040f0e7825 */ /* 0x000fd000078e0008 */
[----:B------:R-:W2:Y:S04]  /*0380*/  @!P0 LDG.E R16, desc[UR6][R14.64+0x10] ;  /* 0x000010060e108981 */ /* 0x000ea8000c1e1900 */
[----:B------:R-:W3:Y:S04]  /*0390*/  @P1 LDG.E R18, desc[UR6][R14.64+0x24] ;  /* 0x000024060e121981 */ /* 0x000ee8000c1e1900 */
[----:B------:R-:W4:Y:S04]  /*03a0*/  @P2 LDG.E R20, desc[UR6][R14.64+0x38] ;  /* 0x000038060e142981 */ /* 0x000f28000c1e1900 */
[----:B------:R-:W4:Y:S04]  /*03b0*/  @P3 LDG.E R24, desc[UR6][R14.64+0x4c] ;  /* 0x00004c060e183981 */ /* 0x000f28000c1e1900 */
[----:B------:R-:W4:Y:S04]  /*03c0*/  @P4 LDG.E R26, desc[UR6][R14.64+0x60] ;  /* 0x000060060e1a4981 */ /* 0x000f28000c1e1900 */
[----:B------:R-:W4:Y:S04]  /*03d0*/  @!P0 LDG.E R17, desc[UR6][R14.64+0x4] ;  /* 0x000004060e118981 */ /* 0x000f28000c1e1900 */
[----:B------:R-:W4:Y:S04]  /*03e0*/  @!P0 LDG.E R19, desc[UR6][R14.64+0xc] ;  /* 0x00000c060e138981 */ /* 0x000f28000c1e1900 */
[----:B------:R-:W4:Y:S04]  /*03f0*/  @P1 LDG.E R21, desc[UR6][R14.64+0x18] ;  /* 0x000018060e151981 */ /* 0x000f28000c1e1900 */
[----:B------:R-:W4:Y:S04]  /*0400*/  @P3 LDG.E R23, desc[UR6][R14.64+0x40] ;  /* 0x000040060e173981 */ /* 0x000f28000c1e1900 */
[----:B------:R-:W4:Y:S04]  /*0410*/  @P5 LDG.E R25, desc[UR6][R14.64+0x70] ;  /* 0x000070060e195981 */ /* 0x000f28000c1e1900 */
[----:B------:R-:W4:Y:S01]  /*0420*/  @P6 LDG.E R28, desc[UR6][R14.64+0x88] ;  /* 0x000088060e1c6981 */ /* 0x000f22000c1e1900 */
[----:B--2---:R-:W-:-:S03]  /*0430*/  @!P0 LOP3.LUT R5, R5, R16, RZ, 0x3c, !PT ;  /* 0x0000001005058212 */ /* 0x004fc600078e3cff */
[----:B------:R-:W2:Y:S01]  /*0440*/  @!P0 LDG.E R16, desc[UR6][R14.64] ;  /* 0x000000060e108981 */ /* 0x000ea2000c1e1900 */
[----:B---3--:R-:W-:-:S03]  /*0450*/  @P1 LOP3.LUT R5, R5, R18, RZ, 0x3c, !PT ;  /* 0x0000001205051212 */ /* 0x008fc600078e3cff */
[----:B------:R-:W3:Y:S01]  /*0460*/  @!P0 LDG.E R18, desc[UR6][R14.64+0x8] ;  /* 0x000008060e128981 */ /* 0x000ee2000c1e1900 */
[----:B----4-:R-:W-:-:S03]  /*0470*/  @P2 LOP3.LUT R5, R5, R20, RZ, 0x3c, !PT ;  /* 0x0000001405052212 */ /* 0x010fc600078e3cff */
[----:B------:R-:W4:Y:S01]  /*0480*/  @P1 LDG.E R20, desc[UR6][R14.64+0x14] ;  /* 0x000014060e141981 */ /* 0x000f22000c1e1900 */
[----:B------:R-:W-:-:S03]  /*0490*/  @P3 LOP3.LUT R5, R5, R24, RZ, 0x3c, !PT ;  /* 0x0000001805053212 */ /* 0x000fc600078e3cff */
[----:B------:R-:W4:Y:S01]  /*04a0*/  @P5 LDG.E R24, desc[UR6][R14.64+0x74] ;  /* 0x000074060e185981 */ /* 0x000f22000c1e1900 */
[----:B------:R-:W-:-:S03]  /*04b0*/  @P4 LOP3.LUT R5, R5, R26, RZ, 0x3c, !PT ;  /* 0x0000001a05054212 */ /* 0x000fc600078e3cff */
[----:B------:R-:W4:Y:S01]  /*04c0*/  @P3 LDG.E R26, desc[UR6][R14.64+0x44] ;  /* 0x000044060e1a3981 */ /* 0x000f22000c1e1900 */
[----:B------:R-:W-:-:S03]  /*04d0*/  @!P0 LOP3.LUT R6, R6, R17, RZ, 0x3c, !PT ;  /* 0x0000001106068212 */ /* 0x000fc600078e3cff */
[----:B------:R-:W4:Y:S01]  /*04e0*/  @P1 LDG.E R17, desc[UR6][R14.64+0x20] ;  /* 0x000020060e111981 */ /* 0x000f22000c1e1900 */
[----:B------:R-:W-:-:S03]  /*04f0*/  @!P0 LOP3.LUT R4, R4, R19, RZ, 0x3c, !PT ;  /* 0x0000001304048212 */ /* 0x000fc600078e3cff */
[----:B------:R-:W4:Y:S01]  /*0500*/  @P2 LDG.E R19, desc[UR6][R14.64+0x2c] ;  /* 0x00002c060e132981 */ /* 0x000f22000c1e1900 */
[----:B------:R-:W-:-:S03]  /*0510*/  @P1 LOP3.LUT R6, R6, R21, RZ, 0x3c, !PT ;  /* 0x0000001506061212 */ /* 0x000fc600078e3cff */
[----:B------:R-:W4:Y:S01]  /*0520*/  @P2 LDG.E R21, desc[UR6][R14.64+0x34] ;  /* 0x000034060e152981 */ /* 0x000f22000c1e1900 */
[----:B--2---:R-:W-:-:S03]  /*0530*/  @!P0 LOP3.LUT R3, R3, R16, RZ, 0x3c, !PT ;  /* 0x0000001003038212 */ /* 0x004fc600078e3cff */
[----:B------:R-:W2:Y:S01]  /*0540*/  @P1 LDG.E R16, desc[UR6][R14.64+0x1c] ;  /* 0x00001c060e101981 */ /* 0x000ea2000c1e1900 */
[----:B---3--:R-:W-:-:S03]  /*0550*/  @!P0 LOP3.LUT R7, R7, R18, RZ, 0x3c, !PT ;  /* 0x0000001207078212 */ /* 0x008fc600078e3cff */
[----:B------:R-:W3:Y:S01]  /*0560*/  @P2 LDG.E R18, desc[UR6][R14.64+0x28] ;  /* 0x000028060e122981 */ /* 0x000ee2000c1e1900 */
[----:B----4-:R-:W-:-:S03]  /*0570*/  @P1 LOP3.LUT R3, R3, R20, RZ, 0x3c, !PT ;  /* 0x0000001403031212 */ /* 0x010fc600078e3cff */
[----:B------:R-:W4:Y:S01]  /*0580*/  @P2 LDG.E R20, desc[UR6][R14.64+0x30] ;  /* 0x000030060e142981 */ /* 0x000f22000c1e1900 */
[----:B------:R-:W-:-:S03]  /*0590*/  @P5 LOP3.LUT R5, R5, R24, RZ, 0x3c, !PT ;  /* 0x0000001805055212 */ /* 0x000fc600078e3cff */
[----:B------:R-:W4:Y:S01]  /*05a0*/  @P3 LDG.E R24, desc[UR6][R14.64+0x3c] ;  /* 0x00003c060e183981 */ /* 0x000f22000c1e1900 */
[----:B------:R-:W-:-:S03]  /*05b0*/  @P1 LOP3.LUT R4, R4, R17, RZ, 0x3c, !PT ;  /* 0x0000001104041212 */ /* 0x000fc600078e3cff */
[----:B------:R-:W4:Y:S01]  /*05c0*/  @P3 LDG.E R17, desc[UR6][R14.64+0x48] ;  /* 0x000048060e113981 */ /* 0x000f22000c1e1900 */
[----:B------:R-:W-:-:S03]  /*05d0*/  @P2 LOP3.LUT R6, R6, R19, RZ, 0x3c, !PT ;  /* 0x0000001306062212 */ /* 0x000fc600078e3cff */
[----:B------:R-:W4:Y:S01]  /*05e0*/  @P4 LDG.E R19, desc[UR6][R14.64+0x54] ;  /* 0x000054060e134981 */ /* 0x000f22000c1e1900 */
[----:B------:R-:W-:Y:S02]  /*05f0*/  @P2 LOP3.LUT R4, R4, R21, RZ, 0x3c, !PT ;  /* 0x0000001504042212 */ /* 0x000fe400078e3cff */
[----:B------:R-:W-:Y:S01]  /*0600*/  @P3 LOP3.LUT R6, R6, R23, RZ, 0x3c, !PT ;  /* 0x0000001706063212 */ /* 0x000fe200078e3cff */
[----:B------:R-:W4:Y:S04]  /*0610*/  @P4 LDG.E R21, desc[UR6][R14.64+0x5c] ;  /* 0x00005c060e154981 */ /* 0x000f28000c1e1900 */
[----:B------:R-:W4:Y:S01]  /*0620*/  @P5 LDG.E R23, desc[UR6][R14.64+0x68] ;  /* 0x000068060e175981 */ /* 0x000f22000c1e1900 */
[----:B--2---:R-:W-:-:S03]  /*0630*/  @P1 LOP3.LUT R7, R7, R16, RZ, 0x3c, !PT ;  /* 0x0000001007071212 */ /* 0x004fc600078e3cff */
[----:B------:R-:W2:Y:S01]  /*0640*/  @P4 LDG.E R16, desc[UR6][R14.64+0x50] ;  /* 0x000050060e104981 */ /* 0x000ea2000c1e1900 */
[----:B---3--:R-:W-:-:S03]  /*0650*/  @P2 LOP3.LUT R3, R3, R18, RZ, 0x3c, !PT ;  /* 0x0000001203032212 */ /* 0x008fc600078e3cff */
[----:B------:R-:W3:Y:S01]  /*0660*/  @P4 LDG.E R18, desc[UR6][R14.64+0x58] ;  /* 0x000058060e124981 */ /* 0x000ee2000c1e1900 */
[----:B----4-:R-:W-:-:S03]  /*0670*/  @P2 LOP3.LUT R7, R7, R20, RZ, 0x3c, !PT ;  /* 0x0000001407072212 */ /* 0x010fc600078e3cff */
[----:B------:R-:W4:Y:S01]  /*0680*/  @P5 LDG.E R20, desc[UR6][R14.64+0x64] ;  /* 0x000064060e145981 */ /* 0x000f22000c1e1900 */
[----:B------:R-:W-:-:S03]  /*0690*/  @P3 LOP3.LUT R3, R3, R24, RZ, 0x3c, !PT ;  /* 0x0000001803033212 */ /* 0x000fc600078e3cff */
[----:B------:R-:W4:Y:S01]  /*06a0*/  @P5 LDG.E R24, desc[UR6][R14.64+0x6c] ;  /* 0x00006c060e185981 */ /* 0x000f22000c1e1900 */
[----:B------:R-:W-:Y:S02]  /*06b0*/  LOP3.LUT P0, RZ, R22, 0x80, RZ, 0xc0, !PT ;  /* 0x0000008016ff7812 */ /* 0x000fe4000780c0ff */
[----:B------:R-:W-:Y:S02]  /*06c0*/  @P3 LOP3.LUT R7, R7, R26, RZ, 0x3c, !PT ;  /* 0x0000001a07073212 */ /* 0x000fe400078e3cff */
[----:B------:R-:W-:Y:S02]  /*06d0*/  @P3 LOP3.LUT R4, R4, R17, RZ, 0x3c, !PT ;  /* 0x0000001104043212 */ /* 0x000fe400078e3cff */
[----:B------:R-:W4:Y:S01]  /*06e0*/  @P6 LDG.E R17, desc[UR6][R14.64+0x7c] ;  /* 0x00007c060e116981 */ /* 0x000f22000c1e1900 */
[----:B------:R-:W-:-:S03]  /*06f0*/  @P4 LOP3.LUT R6, R6, R19, RZ, 0x3c, !PT ;  /* 0x0000001306064212 */ /* 0x000fc600078e3cff */
[----:B------:R-:W4:Y:S01]  /*0700*/  @P6 LDG.E R19, desc[UR6][R14.64+0x84] ;  /* 0x000084060e136981 */ /* 0x000f22000c1e1900 */
[----:B------:R-:W-:-:S03]  /*0710*/  @P4 LOP3.LUT R4, R4, R21, RZ, 0x3c, !PT ;  /* 0x0000001504044212 */ /* 0x000fc600078e3cff */
[----:B------:R-:W4:Y:S01]  /*0720*/  @P0 LDG.E R26, desc[UR6][R14.64+0x9c] ;  /* 0x00009c060e1a0981 */ /* 0x000f22000c1e1900 */
[----:B------:R-:W-:-:S03]  /*0730*/  @P5 LOP3.LUT R6, R6, R23, RZ, 0x3c, !PT ;  /* 0x0000001706065212 */ /* 0x000fc600078e3cff */
        /* <DEDUP_REMOVED lines=10> */
[----:B------:R-:W-:Y:S02]  /*07e0*/  @P5 LOP3.LUT R4, R4, R25, RZ, 0x3c, !PT ;  /* 0x0000001904045212 */ /* 0x000fe400078e3cff */
[----:B------:R-:W-:Y:S02]  /*07f0*/  @P6 LOP3.LUT R5, R5, R28, RZ, 0x3c, !PT ;  /* 0x0000001c05056212 */ /* 0x000fe400078e3cff */
[----:B------:R-:W-:Y:S02]  /*0800*/  @P6 LOP3.LUT R6, R6, R17, RZ, 0x3c, !PT ;  /* 0x0000001106066212 */ /* 0x000fe400078e3cff */
[----:B------:R-:W-:Y:S02]  /*0810*/  @P6 LOP3.LUT R4, R4, R19, RZ, 0x3c, !PT ;  /* 0x0000001304046212 */ /* 0x000fe400078e3cff */
[----:B------:R-:W-:Y:S02]  /*0820*/  @P0 LOP3.LUT R5, R5, R26, RZ, 0x3c, !PT ;  /* 0x0000001a05050212 */ /* 0x000fe400078e3cff */
[----:B------:R-:W-:-:S02]  /*0830*/  @P0 LOP3.LUT R6, R6, R21, RZ, 0x3c, !PT ;  /* 0x0000001506060212 */ /* 0x000fc400078e3cff */
[----:B------:R-:W-:Y:S02]  /*0840*/  @P0 LOP3.LUT R4, R4, R23, RZ, 0x3c, !PT ;  /* 0x0000001704040212 */ /* 0x000fe400078e3cff */
[----:B--2---:R-:W-:Y:S02]  /*0850*/  @P6 LOP3.LUT R3, R3, R16, RZ, 0x3c, !PT ;  /* 0x0000001003036212 */ /* 0x004fe400078e3cff */
[----:B---3--:R-:W-:Y:S02]  /*0860*/  @P6 LOP3.LUT R7, R7, R18, RZ, 0x3c, !PT ;  /* 0x0000001207076212 */ /* 0x008fe400078e3cff */
[----:B----4-:R-:W-:Y:S02]  /*0870*/  @P0 LOP3.LUT R3, R3, R20, RZ, 0x3c, !PT ;  /* 0x0000001403030212 */ /* 0x010fe400078e3cff */
[----:B------:R-:W-:Y:S02]  /*0880*/  @P0 LOP3.LUT R7, R7, R24, RZ, 0x3c, !PT ;  /* 0x0000001807070212 */ /* 0x000fe400078e3cff */
[----:B------:R-:W-:-:S13]  /*0890*/  R2P PR, R22.B1, 0x7f ;  /* 0x0000007f16007804 */ /* 0x000fda0000001000 */
[----:B------:R-:W2:Y:S04]  /*08a0*/  @P0 LDG.E R18, desc[UR6][R14.64+0xa0] ;  /* 0x0000a0060e120981 */ /* 0x000ea8000c1e1900 */
[----:B------:R-:W3:Y:S04]  /*08b0*/  @P0 LDG.E R19, desc[UR6][R14.64+0xa4] ;  /* 0x0000a4060e130981 */ /* 0x000ee8000c1e1900 */
[----:B------:R-:W4:Y:S04]  /*08c0*/  @P0 LDG.E R20, desc[UR6][R14.64+0xa8] ;  /* 0x0000a8060e140981 */ /* 0x000f28000c1e1900 */
[----:B------:R-:W4:Y:S04]  /*08d0*/  @P0 LDG.E R21, desc[UR6][R14.64+0xac] ;  /* 0x0000ac060e150981 */ /* 0x000f28000c1e1900 */
[----:B------:R-:W4:Y:S04]  /*08e0*/  @P0 LDG.E R24, desc[UR6][R14.64+0xb0] ;  /* 0x0000b0060e180981 */ /* 0x000f28000c1e1900 */
[----:B------:R-:W4:Y:S04]  /*08f0*/  @P1 LDG.E R16, desc[UR6][R14.64+0xbc] ;  /* 0x0000bc060e101981 */ /* 0x000f28000c1e1900 */
[----:B------:R-:W4:Y:S04]  /*0900*/  @P1 LDG.E R26, desc[UR6][R14.64+0xb4] ;  /* 0x0000b4060e1a1981 */ /* 0x000f28000c1e1900 */
        /* <DEDUP_REMOVED lines=11> */
[----:B------:R-:W-:Y:S01]  /*09c0*/  LOP3.LUT P0, RZ, R22, 0x8000, RZ, 0xc0, !PT ;  /* 0x0000800016ff7812 */ /* 0x000fe2000780c0ff */
[----:B------:R-:W4:Y:S01]  /*09d0*/  @P2 LDG.E R24, desc[UR6][R14.64+0xd8] ;  /* 0x0000d8060e182981 */ /* 0x000f22000c1e1900 */
[----:B------:R-:W-:-:S03]  /*09e0*/  @P1 LOP3.LUT R7, R7, R16, RZ, 0x3c, !PT ;  /* 0x0000001007071212 */ /* 0x000fc600078e3cff */
[----:B------:R-:W4:Y:S01]  /*09f0*/  @P2 LDG.E R22, desc[UR6][R14.64+0xd0] ;  /* 0x0000d0060e162981 */ /* 0x000f22000c1e1900 */
[----:B------:R-:W-:-:S03]  /*0a00*/  @P1 LOP3.LUT R3, R3, R26, RZ, 0x3c, !PT ;  /* 0x0000001a03031212 */ /* 0x000fc600078e3cff */
[----:B------:R-:W4:Y:S01]  /*0a10*/  @P3 LDG.E R16, desc[UR6][R14.64+0xe4] ;  /* 0x0000e4060e103981 */ /* 0x000f22000c1e1900 */
[----:B------:R-:W-:-:S03]  /*0a20*/  @P1 LOP3.LUT R6, R6, R23, RZ, 0x3c, !PT ;  /* 0x0000001706061212 */ /* 0x000fc600078e3cff */
[----:B------:R-:W4:Y:S01]  /*0a30*/  @P3 LDG.E R26, desc[UR6][R14.64+0xdc] ;  /* 0x0000dc060e1a3981 */ /* 0x000f22000c1e1900 */
[----:B------:R-:W-:-:S03]  /*0a40*/  @P1 LOP3.LUT R4, R4, R17, RZ, 0x3c, !PT ;  /* 0x0000001104041212 */ /* 0x000fc600078e3cff */
        /* <DEDUP_REMOVED lines=43> */
[----:B------:R-:W-:-:S04]  /*0d00*/  UIADD3 UR4, UPT, UPT, UR4, 0x10, URZ ;  /* 0x0000001004047890 */ /* 0x000fc8000fffe0ff */
[----:B------:R-:W-:Y:S01]  /*0d10*/  UISETP.NE.AND UP0, UPT, UR4, 0x20, UPT ;  /* 0x000000200400788c */ /* 0x000fe2000bf05270 */
[----:B--2---:R-:W-:Y:S02]  /*0d20*/  @P5 LOP3.LUT R5, R5, R18, RZ, 0x3c, !PT ;  /* 0x0000001205055212 */ /* 0x004fe400078e3cff */
[----:B---3--:R-:W-:Y:S02]  /*0d30*/  @P6 LOP3.LUT R6, R6, R19, RZ, 0x3c, !PT ;  /* 0x0000001306066212 */ /* 0x008fe400078e3cff */
[----:B----4-:R-:W-:Y:S02]  /*0d40*/  @P6 LOP3.LUT R3, R3, R20, RZ, 0x3c, !PT ;  /* 0x0000001403036212 */ /* 0x010fe400078e3cff */
[----:B------:R-:W-:Y:S02]  /*0d50*/  @P6 LOP3.LUT R4, R4, R21, RZ, 0x3c, !PT ;  /* 0x0000001504046212 */ /* 0x000fe400078e3cff */
[----:B------:R-:W-:Y:S02]  /*0d60*/  @P6 LOP3.LUT R7, R7, R22, RZ, 0x3c, !PT ;  /* 0x0000001607076212 */ /* 0x000fe400078e3cff */
[----:B------:R-:W-:-:S02]  /*0d70*/  @P6 LOP3.LUT R5, R5, R16, RZ, 0x3c, !PT ;  /* 0x0000001005056212 */ /* 0x000fc400078e3cff */
[----:B------:R-:W-:Y:S02]  /*0d80*/  @P0 LOP3.LUT R3, R3, R24, RZ, 0x3c, !PT ;  /* 0x0000001803030212 */ /* 0x000fe400078e3cff */
[----:B------:R-:W-:Y:S02]  /*0d90*/  @P0 LOP3.LUT R5, R5, R28, RZ, 0x3c, !PT ;  /* 0x0000001c05050212 */ /* 0x000fe400078e3cff */
[----:B------:R-:W-:Y:S02]  /*0da0*/  @P0 LOP3.LUT R7, R7, R26, RZ, 0x3c, !PT ;  /* 0x0000001a07070212 */ /* 0x000fe400078e3cff */
[----:B------:R-:W-:Y:S02]  /*0db0*/  @P0 LOP3.LUT R4, R4, R23, RZ, 0x3c, !PT ;  /* 0x0000001704040212 */ /* 0x000fe400078e3cff */
[----:B------:R-:W-:Y:S01]  /*0dc0*/  @P0 LOP3.LUT R6, R6, R17, RZ, 0x3c, !PT ;  /* 0x0000001106060212 */ /* 0x000fe200078e3cff */
[----:B------:R-:W-:Y:S06]  /*0dd0*/  BRA.U UP0, `(.L_x_25) ;  /* 0xfffffff500487547 */ /* 0x000fec000b83ffff */
[----:B------:R-:W-:-:S05]  /*0de0*/  VIADD R2, R2, 0x1 ;  /* 0x0000000102027836 */ /* 0x000fca0000000000 */
[----:B------:R-:W-:-:S13]  /*0df0*/  ISETP.NE.AND P0, PT, R2, 0x5, PT ;  /* 0x000000050200780c */ /* 0x000fda0003f05270 */
[----:B------:R-:W-:Y:S05]  /*0e00*/  @P0 BRA `(.L_x_26) ;  /* 0xfffffff400300947 */ /* 0x000fea000383ffff */
[----:B------:R-:W-:Y:S01]  /*0e10*/  LOP3.LUT R2, R10, 0x3, RZ, 0xc0, !PT ;  /* 0x000000030a027812 */ /* 0x000fe200078ec0ff */
[----:B------:R0:W-:Y:S03]  /*0e20*/  STL.64 [R1+0x8], R6 ;  /* 0x0000080601007387 */ /* 0x0001e60000100a00 */
[----:B------:R-:W-:Y:S01]  /*0e30*/  ISETP.NE.U32.AND P0, PT, R2, 0x1, PT ;  /* 0x000000010200780c */ /* 0x000fe20003f05070 */
[----:B------:R0:W-:Y:S03]  /*0e40*/  STL.64 [R1+0x10], R4 ;  /* 0x0000100401007387 */ /* 0x0001e60000100a00 */
[----:B------:R-:W-:Y:S01]  /*0e50*/  ISETP.NE.AND.EX P0, PT, RZ, RZ, PT, P0 ;  /* 0x000000ffff00720c */ /* 0x000fe20003f05300 */
[----:B------:R0:W-:-:S12]  /*0e60*/  STL [R1+0x4], R3 ;  /* 0x0000040301007387 */ /* 0x0001d80000100800 */
[----:B0-----:R-:W-:Y:S05]  /*0e70*/  @!P0 BRA `(.L_x_24) ;  /* 0x0000001400f08947 */ /* 0x001fea0003800000 */
[----:B------:R-:W-:Y:S01]  /*0e80*/  UMOV UR4, URZ ;  /* 0x000000ff00047c82 */ /* 0x000fe20008000000 */
[----:B------:R-:W-:Y:S01]  /*0e90*/  CS2R R2, SRZ ;  /* 0x0000000000027805 */ /* 0x000fe2000001ff00 */
[----:B------:R-:W-:Y:S01]  /*0ea0*/  IMAD.MOV.U32 R4, RZ, RZ, RZ ;  /* 0x000000ffff047224 */ /* 0x000fe200078e00ff */
[----:B------:R-:W-:Y:S01]  /*0eb0*/  CS2R R6, SRZ ;  /* 0x0000000000067805 */ /* 0x000fe2000001ff00 */
[----:B------:R-:W-:-:S07]  /*0ec0*/  IMAD.U32 R5, RZ, RZ, UR4 ;  /* 0x00000004ff057e24 */ /* 0x000fce000f8e00ff */
.L_x_28:
[----:B------:R-:W-:-:S06]  /*0ed0*/  IMAD R12, R2, 0x4, R1 ;  /* 0x00000004020c7824 */ /* 0x000fcc00078e0201 */
[----:B------:R-:W5:Y:S01]  /*0ee0*/  LDL R12, [R12+0x4] ;  /* 0x000004000c0c7983 */ /* 0x000f620000100800 */
[----:B------:R-:W-:-:S05]  /*0ef0*/  UMOV UR4, URZ ;  /* 0x000000ff00047c82 */ /* 0x000fca0008000000 */
.L_x_27:
        /* <DEDUP_REMOVED lines=180> */
[----:B------:R0:W-:Y:S03]  /*1a40*/  STL [R1+0x4], R3 ;  /* 0x0000040301007387 */ /* 0x0001e60000100800 */
[----:B------:R-:W-:Y:S01]  /*1a50*/  ISETP.NE.AND.EX P0, PT, RZ, RZ, PT, P0 ;  /* 0x000000ffff00720c */ /* 0x000fe20003f05300 */
[----:B------:R0:W-:-:S12]  /*1a60*/  STL.64 [R1+0x10], R4 ;  /* 0x0000100401007387 */ /* 0x0001d80000100a00 */
[----:B0-----:R-:W-:Y:S05]  /*1a70*/  @P0 BRA `(.L_x_24) ;  /* 0x0000000800f00947 */ /* 0x001fea0003800000 */
[----:B------:R-:W-:Y:S01]  /*1a80*/  UMOV UR4, URZ ;  /* 0x000000ff00047c82 */ /* 0x000fe20008000000 */
[----:B------:R-:W-:Y:S01]  /*1a90*/  CS2R R2, SRZ ;  /* 0x0000000000027805 */ /* 0x000fe2000001ff00 */
[----:B------:R-:W-:Y:S01]  /*1aa0*/  IMAD.MOV.U32 R4, RZ, RZ, RZ ;  /* 0x000000ffff047224 */ /* 0x000fe200078e00ff */
[----:B------:R-:W-:Y:S01]  /*1ab0*/  CS2R R6, SRZ ;  /* 0x0000000000067805 */ /* 0x000fe2000001ff00 */
[----:B------:R-:W-:-:S07]  /*1ac0*/  IMAD.U32 R5, RZ, RZ, UR4 ;  /* 0x00000004ff057e24 */ /* 0x000fce000f8e00ff */
.L_x_30:
[----:B------:R-:W-:-:S06]  /*1ad0*/  IMAD R12, R2, 0x4, R1 ;  /* 0x00000004020c7824 */ /* 0x000fcc00078e0201 */
[----:B------:R-:W5:Y:S01]  /*1ae0*/  LDL R12, [R12+0x4] ;  /* 0x000004000c0c7983 */ /* 0x000f620000100800 */
[----:B------:R-:W-:-:S05]  /*1af0*/  UMOV UR4, URZ ;  /* 0x000000ff00047c82 */ /* 0x000fca0008000000 */
.L_x_29:
        /* <DEDUP_REMOVED lines=177> */
[----:B------:R0:W-:Y:S04]  /*2610*/  STL.64 [R1+0x8], R6 ;  /* 0x0000080601007387 */ /* 0x0001e80000100a00 */
[----:B------:R0:W-:Y:S04]  /*2620*/  STL [R1+0x4], R3 ;  /* 0x0000040301007387 */ /* 0x0001e80000100800 */
[----:B------:R0:W-:Y:S02]  /*2630*/  STL.64 [R1+0x10], R4 ;  /* 0x0000100401007387 */ /* 0x0001e40000100a00 */
.L_x_24:
[----:B------:R-:W-:Y:S05]  /*2640*/  BSYNC.RECONVERGENT B1 ;  /* 0x0000000000017941 */ /* 0x000fea0003800200 */
.L_x_23:
[C---:B------:R-:W-:Y:S01]  /*2650*/  ISETP.GT.U32.AND P0, PT, R10.reuse, 0x3, PT ;  /* 0x000000030a00780c */ /* 0x040fe20003f04070 */
[----:B------:R-:W-:Y:S01]  /*2660*/  VIADD R11, R11, 0x1 ;  /* 0x000000010b0b7836 */ /* 0x000fe20000000000 */
[--C-:B------:R-:W-:Y:S02]  /*2670*/  SHF.R.U64 R10, R10, 0x2, R13.reuse ;  /* 0x000000020a0a7819 */ /* 0x100fe4000000120d */
[----:B------:R-:W-:Y:S02]  /*2680*/  ISETP.GT.U32.AND.EX P0, PT, R13, RZ, PT, P0 ;  /* 0x000000ff0d00720c */ /* 0x000fe40003f04100 */
[----:B------:R-:W-:-:S11]  /*2690*/  SHF.R.U32.HI R13, RZ, 0x2, R13 ;  /* 0x00000002ff0d7819 */ /* 0x000fd6000001160d */
[----:B------:R-:W-:Y:S05]  /*26a0*/  @P0 BRA `(.L_x_31) ;  /* 0xffffffd800e00947 */ /* 0x000fea000383ffff */
.L_x_22:
[----:B------:R-:W-:Y:S05]  /*26b0*/  BSYNC.RECONVERGENT B0 ;  /* 0x0000000000007941 */ /* 0x000fea0003800200 */
.L_x_21:
[----:B0-----:R-:W0:Y:S01]  /*26c0*/  LDC R6, c[0x0][0x388] ;  /* 0x0000e200ff067b82 */ /* 0x001e220000000800 */
[----:B------:R-:W-:Y:S01]  /*26d0*/  SHF.R.U32.HI R2, RZ, 0x2, R3 ;  /* 0x00000002ff027819 */ /* 0x000fe20000011603 */
[----:B------:R-:W1:Y:S01]  /*26e0*/  LDCU.64 UR4, c[0x0][0x380] ;  /* 0x00007000ff0477ac */ /* 0x000e620008000a00 */
[----:B------:R-:W-:Y:S02]  /*26f0*/  SHF.R.S32.HI R7, RZ, 0x1f, R0 ;  /* 0x0000001fff077819 */ /* 0x000fe40000011400 */
[----:B------:R-:W-:Y:S01]  /*2700*/  LOP3.LUT R2, R2, R3, RZ, 0x3c, !PT ;  /* 0x0000000302027212 */ /* 0x000fe200078e3cff */
[----:B------:R-:W-:-:S04]  /*2710*/  IMAD.SHL.U32 R3, R5, 0x10, RZ ;  /* 0x0000001005037824 */ /* 0x000fc800078e00ff */
[----:B------:R-:W-:-:S05]  /*2720*/  IMAD.SHL.U32 R4, R2, 0x2, RZ ;  /* 0x0000000202047824 */ /* 0x000fca00078e00ff */
[----:B------:R-:W-:-:S04]  /*2730*/  LOP3.LUT R4, R2, R4, R3, 0x96, !PT ;  /* 0x0000000402047212 */ /* 0x000fc800078e9603 */
[----:B------:R-:W-:Y:S01]  /*2740*/  LOP3.LUT R4, R4, R5, RZ, 0x3c, !PT ;  /* 0x0000000504047212 */ /* 0x000fe200078e3cff */
[----:B------:R-:W-:Y:S01]  /*2750*/  IMAD.MOV.U32 R5, RZ, RZ, 0x40000000 ;  /* 0x40000000ff057424 */ /* 0x000fe200078e00ff */
[----:B-1----:R-:W-:Y:S02]  /*2760*/  LEA R2, P0, R0, UR4, 0x2 ;  /* 0x0000000400027c11 */ /* 0x002fe4000f8010ff */
[----:B0-----:R-:W-:-:S05]  /*2770*/  LOP3.LUT R6, R6, 0xaad26b49, RZ, 0x3c, !PT ;  /* 0xaad26b4906067812 */ /* 0x001fca00078e3cff */
[----:B------:R-:W-:-:S05]  /*2780*/  IMAD R3, R6, 0x4182bed5, RZ ;  /* 0x4182bed506037824 */ /* 0x000fca00078e02ff */
[----:B------:R-:W-:Y:S01]  /*2790*/  IADD3 R4, PT, PT, R3, -0x26039c23, R4 ;  /* 0xd9fc63dd03047810 */ /* 0x000fe20007ffe004 */
[----:B------:R-:W-:-:S03]  /*27a0*/  IMAD.MOV.U32 R3, RZ, RZ, 0x2f800000 ;  /* 0x2f800000ff037424 */ /* 0x000fc600078e00ff */
[----:B------:R-:W-:-:S05]  /*27b0*/  I2FP.F32.U32 R4, R4 ;  /* 0x0000000400047245 */ /* 0x000fca0000201000 */
[----:B------:R-:W-:Y:S01]  /*27c0*/  FFMA R4, R4, R3, 1.1641532182693481445e-10 ;  /* 0x2f00000004047423 */ /* 0x000fe20000000003 */
[----:B------:R-:W-:-:S03]  /*27d0*/  LEA.HI.X R3, R0, UR5, R7, 0x2, P0 ;  /* 0x0000000500037c11 */ /* 0x000fc600080f1407 */
[----:B------:R-:W-:-:S05]  /*27e0*/  FFMA R5, R4, R5, -1 ;  /* 0xbf80000004057423 */ /* 0x000fca0000000005 */
[----:B------:R-:W-:Y:S01]  /*27f0*/  STG.E desc[UR6][R2.64], R5 ;  /* 0x0000000502007986 */ /* 0x000fe2000c101906 */
[----:B------:R-:W-:Y:S05]  /*2800*/  EXIT ;  /* 0x000000000000794d */ /* 0x000fea0003800000 */
.L_x_32:
        /* <DEDUP_REMOVED lines=15> */
.L_x_35:


//--------------------- .nv.global.init           --------------------------
	.section	.nv.global.init,"aw",@progbits
	.align	4
.nv.global.init:
	.type		mrg32k3aM1SubSeq,@object
	.size		mrg32k3aM1SubSeq,(mrg32k3aM2SubSeq - mrg32k3aM1SubSeq)
mrg32k3aM1SubSeq:
        /*0000*/ 	.byte	0x0b, 0xcc, 0xee, 0x04, 0x73, 0x29, 0x8b, 0x6f, 0xf6, 0x53, 0x03, 0xf6, 0x23, 0xf6, 0xea, 0xda
        /* <DEDUP_REMOVED lines=125> */
	.type		mrg32k3aM2SubSeq,@object
	.size		mrg32k3aM2SubSeq,(mrg32k3aM1 - mrg32k3aM2SubSeq)
mrg32k3aM2SubSeq:
        /* <DEDUP_REMOVED lines=126> */
	.type		mrg32k3aM1,@object
	.size		mrg32k3aM1,(mrg32k3aM1Seq - mrg32k3aM1)
mrg32k3aM1:
        /* <DEDUP_REMOVED lines=144> */
	.type		mrg32k3aM1Seq,@object
	.size		mrg32k3aM1Seq,(mrg32k3aM2 - mrg32k3aM1Seq)
mrg32k3aM1Seq:
        /* <DEDUP_REMOVED lines=144> */
	.type		mrg32k3aM2,@object
	.size		mrg32k3aM2,(mrg32k3aM2Seq - mrg32k3aM2)
mrg32k3aM2:
        /* <DEDUP_REMOVED lines=144> */
	.type		mrg32k3aM2Seq,@object
	.size		mrg32k3aM2Seq,(precalc_xorwow_matrix - mrg32k3aM2Seq)
mrg32k3aM2Seq:
        /* <DEDUP_REMOVED lines=144> */
	.type		precalc_xorwow_matrix,@object
	.size		precalc_xorwow_matrix,(precalc_xorwow_offset_matrix - precalc_xorwow_matrix)
precalc_xorwow_matrix:
        /* <DEDUP_REMOVED lines=6400> */
	.type		precalc_xorwow_offset_matrix,@object
	.size		precalc_xorwow_offset_matrix,(.L_1 - precalc_xorwow_offset_matrix)
precalc_xorwow_offset_matrix:
        /* <DEDUP_REMOVED lines=6400> */
.L_1:


//--------------------- .nv.shared._Z21matMulFusedTiledQuantPfS_P6__halfff --------------------------
	.section	.nv.shared._Z21matMulFusedTiledQuantPfS_P6__halfff,"aw",@nobits
	.sectionflags	@""
.nv.shared._Z21matMulFusedTiledQuantPfS_P6__halfff:
	.zero		1536


//--------------------- .nv.shared.reserved.0     --------------------------
	.section	.nv.shared.reserved.0,"aw",@nobits
	.weak		__nv_reservedSMEM_offset_0_alias
	.size		__nv_reservedSMEM_offset_0_alias, 0, 64
	.other		__nv_reservedSMEM_offset_0_alias,@"STO_CUDA_RESERVED_SHARED STV_DEFAULT"
__nv_reservedSMEM_offset_0_alias:
	.zero		0
	.zero		64


//--------------------- .nv.constant0._Z21matMulFusedTiledQuantPfS_P6__halfff --------------------------
	.section	.nv.constant0._Z21matMulFusedTiledQuantPfS_P6__halfff,"a",@progbits
	.sectionflags	@""
	.align	4
.nv.constant0._Z21matMulFusedTiledQuantPfS_P6__halfff:
	.zero		928


//--------------------- .nv.constant0._Z4initPfj  --------------------------
	.section	.nv.constant0._Z4initPfj,"a",@progbits
	.sectionflags	@""
	.align	4
.nv.constant0._Z4initPfj:
	.zero		908


//--------------------- SYMBOLS --------------------------

	.type		.nv.reservedSmem.offset0,@object
	.size		.nv.reservedSmem.offset0,0x4
	.type		.nv.reservedSmem.cap,@object
	.size		.nv.reservedSmem.cap,0x4
